	.target	sm_90a

	.elftype	@"ET_EXEC"


//--------------------- .note.nv.tkinfo           --------------------------
	.section	.note.nv.tkinfo,"",@"SHT_NOTE"
	.sectionflags	@"SHF_NOTE_NV_TKINFO"
	.tkinfo
        /*0018*/ 	.word	0x00000002
        /*0030*/ 	.string	""
        /*0030*/ 	.string	"ptxas"
        /*0030*/ 	.string	"Cuda compilation tools, release 13.0, V13.0.88"
        /*0030*/ 	.string	"Build cuda_13.0.r13.0/compiler.36424714_0"
        /*0030*/ 	.string	"-arch sm_90a -m 64 "



//--------------------- .note.nv.cuinfo           --------------------------
	.section	.note.nv.cuinfo,"",@"SHT_NOTE"
	.sectionflags	@"SHF_NOTE_NV_CUINFO"
        /*0018*/ 	.short	0x0002
        /*001a*/ 	.short	0x005a
        /*001c*/ 	.short	0x0082
	.zero		2


//--------------------- .nv.info                  --------------------------
	.section	.nv.info,"",@"SHT_CUDA_INFO"
	.align	4


	//----- nvinfo : EIATTR_REGCOUNT
	.align		4
        /*0000*/ 	.byte	0x04, 0x2f
        /*0002*/ 	.short	(.L_18 - .L_17)
	.align		4
.L_17:
        /*0004*/ 	.word	index@(_ZN7cutlass13device_kernelINS_4gemm6kernel13GemmUniversalIN4cute5tupleIJiiiiEEENS1_10collective13CollectiveMmaINS1_34MainloopSm90TmaGmmaWarpSpecializedILi8ENS5_IJNS4_1CILi1EEESB_SB_EEENS1_35KernelTmaWarpSpecializedCooperativeEEENS5_IJNSA_ILi128EEENSA_ILi64EEESG_EEENS_6half_tENS5_IJlSB_lEEESI_SJ_NS4_8TiledMMAINS4_8MMA_AtomIJNS4_4SM904GMMA25MMA_64x64x16_F32F16F16_SSILNSN_5MajorE0ELSP_0ELNSN_7ScaleInE1ELSQ_1EEEEEENS4_6LayoutINS5_IJNSA_ILi2EEESB_SB_EEENS5_IJSB_NSA_ILi0EEESW_EEEEENS5_IJNS4_10UnderscoreESZ_SZ_EEEEENS4_13SM90_TMA_LOADENS4_14ComposedLayoutINS4_7SwizzleILi3ELi4ELi3EEENS4_18smem_ptr_flag_bitsILi16EEENST_INS5_IJNSA_ILi8EEESG_EEENS5_IJSG_SB_EEEEEEEvNS4_8identityES12_S1C_vS1D_EENS_8epilogue10collective18CollectiveEpilogueINS1F_22Sm90TmaWarpSpecializedILi3ELi2ELi16ELb1ELb0EEEJSH_NS5_IJSF_NSA_ILi32EEEEEESI_SJ_SI_SJ_NS1F_6fusion15FusionCallbacksIS1J_NS1M_13LinCombEltActINS1F_6thread4ReLuESI_fSI_fLNS_15FloatRoundStyleE2EEESH_S1L_JEEES12_NS13_INS14_ILi2ELi4ELi3EEES17_NST_INS5_IJS18_S1K_EEENS5_IJS1K_SB_EEEEEEENS4_17SM75_U32x4_LDSM_NENS4_14SM90_TMA_STOREES1Y_NS4_17SM90_U32x4_STSM_NENS4_9Copy_AtomIJS21_SI_EEEvEEEvvEEEEvNT_6ParamsE)
        /*0008*/ 	.word	0x000000a8


	//----- nvinfo : EIATTR_FRAME_SIZE
	.align		4
.L_18:
        /*000c*/ 	.byte	0x04, 0x11
        /*000e*/ 	.short	(.L_20 - .L_19)
	.align		4
.L_19:
        /*0010*/ 	.word	index@(_ZN7cutlass13device_kernelINS_4gemm6kernel13GemmUniversalIN4cute5tupleIJiiiiEEENS1_10collective13CollectiveMmaINS1_34MainloopSm90TmaGmmaWarpSpecializedILi8ENS5_IJNS4_1CILi1EEESB_SB_EEENS1_35KernelTmaWarpSpecializedCooperativeEEENS5_IJNSA_ILi128EEENSA_ILi64EEESG_EEENS_6half_tENS5_IJlSB_lEEESI_SJ_NS4_8TiledMMAINS4_8MMA_AtomIJNS4_4SM904GMMA25MMA_64x64x16_F32F16F16_SSILNSN_5MajorE0ELSP_0ELNSN_7ScaleInE1ELSQ_1EEEEEENS4_6LayoutINS5_IJNSA_ILi2EEESB_SB_EEENS5_IJSB_NSA_ILi0EEESW_EEEEENS5_IJNS4_10UnderscoreESZ_SZ_EEEEENS4_13SM90_TMA_LOADENS4_14ComposedLayoutINS4_7SwizzleILi3ELi4ELi3EEENS4_18smem_ptr_flag_bitsILi16EEENST_INS5_IJNSA_ILi8EEESG_EEENS5_IJSG_SB_EEEEEEEvNS4_8identityES12_S1C_vS1D_EENS_8epilogue10collective18CollectiveEpilogueINS1F_22Sm90TmaWarpSpecializedILi3ELi2ELi16ELb1ELb0EEEJSH_NS5_IJSF_NSA_ILi32EEEEEESI_SJ_SI_SJ_NS1F_6fusion15FusionCallbacksIS1J_NS1M_13LinCombEltActINS1F_6thread4ReLuESI_fSI_fLNS_15FloatRoundStyleE2EEESH_S1L_JEEES12_NS13_INS14_ILi2ELi4ELi3EEES17_NST_INS5_IJS18_S1K_EEENS5_IJS1K_SB_EEEEEEENS4_17SM75_U32x4_LDSM_NENS4_14SM90_TMA_STOREES1Y_NS4_17SM90_U32x4_STSM_NENS4_9Copy_AtomIJS21_SI_EEEvEEEvvEEEEvNT_6ParamsE)
        /*0014*/ 	.word	0x00000000


	//----- nvinfo : EIATTR_MIN_STACK_SIZE
	.align		4
.L_20:
        /*0018*/ 	.byte	0x04, 0x12
        /*001a*/ 	.short	(.L_22 - .L_21)
	.align		4
.L_21:
        /*001c*/ 	.word	index@(_ZN7cutlass13device_kernelINS_4gemm6kernel13GemmUniversalIN4cute5tupleIJiiiiEEENS1_10collective13CollectiveMmaINS1_34MainloopSm90TmaGmmaWarpSpecializedILi8ENS5_IJNS4_1CILi1EEESB_SB_EEENS1_35KernelTmaWarpSpecializedCooperativeEEENS5_IJNSA_ILi128EEENSA_ILi64EEESG_EEENS_6half_tENS5_IJlSB_lEEESI_SJ_NS4_8TiledMMAINS4_8MMA_AtomIJNS4_4SM904GMMA25MMA_64x64x16_F32F16F16_SSILNSN_5MajorE0ELSP_0ELNSN_7ScaleInE1ELSQ_1EEEEEENS4_6LayoutINS5_IJNSA_ILi2EEESB_SB_EEENS5_IJSB_NSA_ILi0EEESW_EEEEENS5_IJNS4_10UnderscoreESZ_SZ_EEEEENS4_13SM90_TMA_LOADENS4_14ComposedLayoutINS4_7SwizzleILi3ELi4ELi3EEENS4_18smem_ptr_flag_bitsILi16EEENST_INS5_IJNSA_ILi8EEESG_EEENS5_IJSG_SB_EEEEEEEvNS4_8identityES12_S1C_vS1D_EENS_8epilogue10collective18CollectiveEpilogueINS1F_22Sm90TmaWarpSpecializedILi3ELi2ELi16ELb1ELb0EEEJSH_NS5_IJSF_NSA_ILi32EEEEEESI_SJ_SI_SJ_NS1F_6fusion15FusionCallbacksIS1J_NS1M_13LinCombEltActINS1F_6thread4ReLuESI_fSI_fLNS_15FloatRoundStyleE2EEESH_S1L_JEEES12_NS13_INS14_ILi2ELi4ELi3EEES17_NST_INS5_IJS18_S1K_EEENS5_IJS1K_SB_EEEEEEENS4_17SM75_U32x4_LDSM_NENS4_14SM90_TMA_STOREES1Y_NS4_17SM90_U32x4_STSM_NENS4_9Copy_AtomIJS21_SI_EEEvEEEvvEEEEvNT_6ParamsE)
        /*0020*/ 	.word	0x00000000
.L_22:


//--------------------- .nv.compat                --------------------------
	.section	.nv.compat,"",@"SHT_CUDA_COMPAT_INFO"
	.align	4
        /*0000*/ 	.byte	0x02, 0x09, 0x01, 0x00, 0x02, 0x02, 0x04, 0x00, 0x02, 0x05, 0x05, 0x00, 0x03, 0x07, 0x01, 0x01
        /*0010*/ 	.byte	0x02, 0x03, 0x01, 0x00, 0x02, 0x06, 0x01, 0x00, 0x04, 0x0b, 0x08, 0x00, 0x00, 0x00, 0x00, 0x00
        /*0020*/ 	.byte	0x00, 0x00, 0x00, 0x00


//--------------------- .nv.info._ZN7cutlass13device_kernelINS_4gemm6kernel13GemmUniversalIN4cute5tupleIJiiiiEEENS1_10collective13CollectiveMmaINS1_34MainloopSm90TmaGmmaWarpSpecializedILi8ENS5_IJNS4_1CILi1EEESB_SB_EEENS1_35KernelTmaWarpSpecializedCooperativeEEENS5_IJNSA_ILi128EEENSA_ILi64EEESG_EEENS_6half_tENS5_IJlSB_lEEESI_SJ_NS4_8TiledMMAINS4_8MMA_AtomIJNS4_4SM904GMMA25MMA_64x64x16_F32F16F16_SSILNSN_5MajorE0ELSP_0ELNSN_7ScaleInE1ELSQ_1EEEEEENS4_6LayoutINS5_IJNSA_ILi2EEESB_SB_EEENS5_IJSB_NSA_ILi0EEESW_EEEEENS5_IJNS4_10UnderscoreESZ_SZ_EEEEENS4_13SM90_TMA_LOADENS4_14ComposedLayoutINS4_7SwizzleILi3ELi4ELi3EEENS4_18smem_ptr_flag_bitsILi16EEENST_INS5_IJNSA_ILi8EEESG_EEENS5_IJSG_SB_EEEEEEEvNS4_8identityES12_S1C_vS1D_EENS_8epilogue10collective18CollectiveEpilogueINS1F_22Sm90TmaWarpSpecializedILi3ELi2ELi16ELb1ELb0EEEJSH_NS5_IJSF_NSA_ILi32EEEEEESI_SJ_SI_SJ_NS1F_6fusion15FusionCallbacksIS1J_NS1M_13LinCombEltActINS1F_6thread4ReLuESI_fSI_fLNS_15FloatRoundStyleE2EEESH_S1L_JEEES12_NS13_INS14_ILi2ELi4ELi3EEES17_NST_INS5_IJS18_S1K_EEENS5_IJS1K_SB_EEEEEEENS4_17SM75_U32x4_LDSM_NENS4_14SM90_TMA_STOREES1Y_NS4_17SM90_U32x4_STSM_NENS4_9Copy_AtomIJS21_SI_EEEvEEEvvEEEEvNT_6ParamsE --------------------------
	.section	.nv.info._ZN7cutlass13device_kernelINS_4gemm6kernel13GemmUniversalIN4cute5tupleIJiiiiEEENS1_10collective13CollectiveMmaINS1_34MainloopSm90TmaGmmaWarpSpecializedILi8ENS5_IJNS4_1CILi1EEESB_SB_EEENS1_35KernelTmaWarpSpecializedCooperativeEEENS5_IJNSA_ILi128EEENSA_ILi64EEESG_EEENS_6half_tENS5_IJlSB_lEEESI_SJ_NS4_8TiledMMAINS4_8MMA_AtomIJNS4_4SM904GMMA25MMA_64x64x16_F32F16F16_SSILNSN_5MajorE0ELSP_0ELNSN_7ScaleInE1ELSQ_1EEEEEENS4_6LayoutINS5_IJNSA_ILi2EEESB_SB_EEENS5_IJSB_NSA_ILi0EEESW_EEEEENS5_IJNS4_10UnderscoreESZ_SZ_EEEEENS4_13SM90_TMA_LOADENS4_14ComposedLayoutINS4_7SwizzleILi3ELi4ELi3EEENS4_18smem_ptr_flag_bitsILi16EEENST_INS5_IJNSA_ILi8EEESG_EEENS5_IJSG_SB_EEEEEEEvNS4_8identityES12_S1C_vS1D_EENS_8epilogue10collective18CollectiveEpilogueINS1F_22Sm90TmaWarpSpecializedILi3ELi2ELi16ELb1ELb0EEEJSH_NS5_IJSF_NSA_ILi32EEEEEESI_SJ_SI_SJ_NS1F_6fusion15FusionCallbacksIS1J_NS1M_13LinCombEltActINS1F_6thread4ReLuESI_fSI_fLNS_15FloatRoundStyleE2EEESH_S1L_JEEES12_NS13_INS14_ILi2ELi4ELi3EEES17_NST_INS5_IJS18_S1K_EEENS5_IJS1K_SB_EEEEEEENS4_17SM75_U32x4_LDSM_NENS4_14SM90_TMA_STOREES1Y_NS4_17SM90_U32x4_STSM_NENS4_9Copy_AtomIJS21_SI_EEEvEEEvvEEEEvNT_6ParamsE,"",@"SHT_CUDA_INFO"
	.sectionflags	@""
	.align	4


	//----- nvinfo : EIATTR_CUDA_API_VERSION
	.align		4
        /*0000*/ 	.byte	0x04, 0x37
        /*0002*/ 	.short	(.L_24 - .L_23)
.L_23:
        /*0004*/ 	.word	0x00000082


	//----- nvinfo : EIATTR_KPARAM_INFO
	.align		4
.L_24:
        /*0008*/ 	.byte	0x04, 0x17
        /*000a*/ 	.short	(.L_26 - .L_25)
.L_25:
        /*000c*/ 	.word	0x00000000
        /*0010*/ 	.short	0x0000
        /*0012*/ 	.short	0x0070
        /*0014*/ 	.byte	0x00, 0xf0, 0x01, 0x1c


	//----- nvinfo : EIATTR_SPARSE_MMA_MASK
	.align		4
.L_26:
        /*0018*/ 	.byte	0x03, 0x50
        /*001a*/ 	.short	0x0000


	//----- nvinfo : EIATTR_MAXREG_COUNT
	.align		4
        /*001c*/ 	.byte	0x03, 0x1b
        /*001e*/ 	.short	0x00a8


	//----- nvinfo : EIATTR_NUM_BARRIERS
	.align		4
        /*0020*/ 	.byte	0x02, 0x4c
        /*0022*/ 	.byte	0x02
	.zero		1


	//----- nvinfo : EIATTR_EXTERNS
	.align		4
        /*0024*/ 	.byte	0x04, 0x0f
        /*0026*/ 	.short	(.L_28 - .L_27)


	//   ....[0]....
	.align		4
.L_27:
        /*0028*/ 	.word	index@(__assertfail)


	//----- nvinfo : EIATTR_MERCURY_ISA_VERSION
	.align		4
.L_28:
        /*002c*/ 	.byte	0x03, 0x5f
        /*002e*/ 	.short	0x0101


	//----- nvinfo : EIATTR_INT_WARP_WIDE_INSTR_OFFSETS
	.align		4
        /*0030*/ 	.byte	0x04, 0x31
        /*0032*/ 	.short	(.L_30 - .L_29)


	//   ....[0]....
.L_29:
        /*0034*/ 	.word	0x00000950


	//   ....[1]....
        /*0038*/ 	.word	0x00000960


	//   ....[2]....
        /*003c*/ 	.word	0x000009e0


	//----- nvinfo : EIATTR_COOP_GROUP_MASK_REGIDS
	.align		4
.L_30:
        /*0040*/ 	.byte	0x04, 0x29
        /*0042*/ 	.short	(.L_32 - .L_31)


	//   ....[0]....
.L_31:
        /*0044*/ 	.word	0xffffffff


	//   ....[1]....
        /*0048*/ 	.word	0xffffffff


	//   ....[2]....
        /*004c*/ 	.word	0xffffffff


	//   ....[3]....
        /*0050*/ 	.word	0xffffffff


	//   ....[4]....
        /*0054*/ 	.word	0xffffffff


	//   ....[5]....
        /*0058*/ 	.word	0xffffffff


	//----- nvinfo : EIATTR_COOP_GROUP_INSTR_OFFSETS
	.align		4
.L_32:
        /*005c*/ 	.byte	0x04, 0x28
        /*005e*/ 	.short	(.L_34 - .L_33)


	//   ....[0]....
.L_33:
        /*0060*/ 	.word	0x00000070


	//   ....[1]....
        /*0064*/ 	.word	0x00000080


	//   ....[2]....
        /*0068*/ 	.word	0x00000440


	//   ....[3]....
        /*006c*/ 	.word	0x00000680


	//   ....[4]....
        /*0070*/ 	.word	0x00000810


	//   ....[5]....
        /*0074*/ 	.word	0x00001520


	//----- nvinfo : EIATTR_REG_RECONFIG
	.align		4
.L_34:
        /*0078*/ 	.byte	0x01, 0x54
	.zero		2


	//----- nvinfo : EIATTR_SYSCALL_OFFSETS
	.align		4
        /*007c*/ 	.byte	0x04, 0x46
        /*007e*/ 	.short	(.L_36 - .L_35)


	//   ....[0]....
.L_35:
        /*0080*/ 	.word	0x000016e0


	//   ....[1]....
        /*0084*/ 	.word	0x00002100


	//   ....[2]....
        /*0088*/ 	.word	0x000021f0


	//----- nvinfo : EIATTR_MBARRIER_INSTR_OFFSETS
	.align		4
.L_36:
        /*008c*/ 	.byte	0x04, 0x39
        /*008e*/ 	.short	(.L_38 - .L_37)


	//   ....[0]....
.L_37:
        /*0090*/ 	.word	0x00000560
        /*0094*/ 	.word	0x000000ff
        /*0098*/ 	.word	0x00000000
        /*009c*/ 	.short	0x0100
        /*009e*/ 	.byte	0x08
	.zero		1


	//   ....[1]....
        /*00a0*/ 	.word	0x00000570
        /*00a4*/ 	.word	0x000000ff
        /*00a8*/ 	.word	0x00000040
        /*00ac*/ 	.short	0x0100
        /*00ae*/ 	.byte	0x08
	.zero		1


	//   ....[2]....
        /*00b0*/ 	.word	0x00000580
        /*00b4*/ 	.word	0x000000ff
        /*00b8*/ 	.word	0x00000008
        /*00bc*/ 	.short	0x0100
        /*00be*/ 	.byte	0x08
	.zero		1


	//   ....[3]....
        /*00c0*/ 	.word	0x00000590
        /*00c4*/ 	.word	0x000000ff
        /*00c8*/ 	.word	0x00000048
        /*00cc*/ 	.short	0x0100
        /*00ce*/ 	.byte	0x08
	.zero		1


	//   ....[4]....
        /*00d0*/ 	.word	0x000005a0
        /*00d4*/ 	.word	0x000000ff
        /*00d8*/ 	.word	0x00000010
        /*00dc*/ 	.short	0x0100
        /*00de*/ 	.byte	0x08
	.zero		1


	//   ....[5]....
        /*00e0*/ 	.word	0x000005b0
        /*00e4*/ 	.word	0x000000ff
        /*00e8*/ 	.word	0x00000050
        /*00ec*/ 	.short	0x0100
        /*00ee*/ 	.byte	0x08
	.zero		1


	//   ....[6]....
        /*00f0*/ 	.word	0x000005c0
        /*00f4*/ 	.word	0x000000ff
        /*00f8*/ 	.word	0x00000018
        /*00fc*/ 	.short	0x0100
        /*00fe*/ 	.byte	0x08
	.zero		1


	//   ....[7]....
        /*0100*/ 	.word	0x000005d0
        /*0104*/ 	.word	0x000000ff
        /*0108*/ 	.word	0x00000058
        /*010c*/ 	.short	0x0100
        /*010e*/ 	.byte	0x08
	.zero		1


	//   ....[8]....
        /*0110*/ 	.word	0x000005e0
        /*0114*/ 	.word	0x000000ff
        /*0118*/ 	.word	0x00000020
        /*011c*/ 	.short	0x0100
        /*011e*/ 	.byte	0x08
	.zero		1


	//   ....[9]....
        /*0120*/ 	.word	0x000005f0
        /*0124*/ 	.word	0x000000ff
        /*0128*/ 	.word	0x00000060
        /*012c*/ 	.short	0x0100
        /*012e*/ 	.byte	0x08
	.zero		1


	//   ....[10]....
        /*0130*/ 	.word	0x00000600
        /*0134*/ 	.word	0x000000ff
        /*0138*/ 	.word	0x00000028
        /*013c*/ 	.short	0x0100
        /*013e*/ 	.byte	0x08
	.zero		1


	//   ....[11]....
        /*0140*/ 	.word	0x00000610
        /*0144*/ 	.word	0x000000ff
        /*0148*/ 	.word	0x00000068
        /*014c*/ 	.short	0x0100
        /*014e*/ 	.byte	0x08
	.zero		1


	//   ....[12]....
        /*0150*/ 	.word	0x00000620
        /*0154*/ 	.word	0x000000ff
        /*0158*/ 	.word	0x00000030
        /*015c*/ 	.short	0x0100
        /*015e*/ 	.byte	0x08
	.zero		1


	//   ....[13]....
        /*0160*/ 	.word	0x00000630
        /*0164*/ 	.word	0x000000ff
        /*0168*/ 	.word	0x00000070
        /*016c*/ 	.short	0x0100
        /*016e*/ 	.byte	0x08
	.zero		1


	//   ....[14]....
        /*0170*/ 	.word	0x00000640
        /*0174*/ 	.word	0x000000ff
        /*0178*/ 	.word	0x00000038
        /*017c*/ 	.short	0x0100
        /*017e*/ 	.byte	0x08
	.zero		1


	//   ....[15]....
        /*0180*/ 	.word	0x00000650
        /*0184*/ 	.word	0x000000ff
        /*0188*/ 	.word	0x00000078
        /*018c*/ 	.short	0x0100
        /*018e*/ 	.byte	0x08
	.zero		1


	//   ....[16]....
        /*0190*/ 	.word	0x000007a0
        /*0194*/ 	.word	0x000000ff
        /*0198*/ 	.word	0x00000080
        /*019c*/ 	.short	0x0100
        /*019e*/ 	.byte	0x08
	.zero		1


	//   ....[17]....
        /*01a0*/ 	.word	0x000007b0
        /*01a4*/ 	.word	0x000000ff
        /*01a8*/ 	.word	0x00000098
        /*01ac*/ 	.short	0x0100
        /*01ae*/ 	.byte	0x08
	.zero		1


	//   ....[18]....
        /*01b0*/ 	.word	0x000007c0
        /*01b4*/ 	.word	0x000000ff
        /*01b8*/ 	.word	0x00000088
        /*01bc*/ 	.short	0x0100
        /*01be*/ 	.byte	0x08
	.zero		1


	//   ....[19]....
        /*01c0*/ 	.word	0x000007d0
        /*01c4*/ 	.word	0x000000ff
        /*01c8*/ 	.word	0x000000a0
        /*01cc*/ 	.short	0x0100
        /*01ce*/ 	.byte	0x08
	.zero		1


	//   ....[20]....
        /*01d0*/ 	.word	0x000007e0
        /*01d4*/ 	.word	0x000000ff
        /*01d8*/ 	.word	0x00000090
        /*01dc*/ 	.short	0x0100
        /*01de*/ 	.byte	0x08
	.zero		1


	//   ....[21]....
        /*01e0*/ 	.word	0x000007f0
        /*01e4*/ 	.word	0x000000ff
        /*01e8*/ 	.word	0x000000a8
        /*01ec*/ 	.short	0x0100
        /*01ee*/ 	.byte	0x08
	.zero		1


	//   ....[22]....
        /*01f0*/ 	.word	0x00000a80
        /*01f4*/ 	.word	0x000000ff
        /*01f8*/ 	.word	0x000000b0
        /*01fc*/ 	.short	0x0100
        /*01fe*/ 	.byte	0x08
	.zero		1


	//   ....[23]....
        /*0200*/ 	.word	0x00000ae0
        /*0204*/ 	.word	0x000000ff
        /*0208*/ 	.word	0x000000b8
        /*020c*/ 	.short	0x0100
        /*020e*/ 	.byte	0x08
	.zero		1


	//   ....[24]....
        /*0210*/ 	.word	0x00001760
        /*0214*/ 	.word	0x00000003
        /*0218*/ 	.word	0x00000000
        /*021c*/ 	.short	0x010a
        /*021e*/ 	.byte	0x3f
	.zero		1


	//   ....[25]....
        /*0220*/ 	.word	0x000017a0
        /*0224*/ 	.word	0x00000003
        /*0228*/ 	.word	0x00000000
        /*022c*/ 	.short	0x010a
        /*022e*/ 	.byte	0x3f
	.zero		1


	//   ....[26]....
        /*0230*/ 	.word	0x00001b10
        /*0234*/ 	.word	0x000000ff
        /*0238*/ 	.word	0x00000000
        /*023c*/ 	.short	0x010a
        /*023e*/ 	.byte	0x04
	.zero		1


	//   ....[27]....
        /*0240*/ 	.word	0x00001b50
        /*0244*/ 	.word	0x000000ff
        /*0248*/ 	.word	0x00000000
        /*024c*/ 	.short	0x010a
        /*024e*/ 	.byte	0x04
	.zero		1


	//   ....[28]....
        /*0250*/ 	.word	0x00001db0
        /*0254*/ 	.word	0x000000ff
        /*0258*/ 	.word	0x00000000
        /*025c*/ 	.short	0x0101
        /*025e*/ 	.byte	0x04
	.zero		1


	//   ....[29]....
        /*0260*/ 	.word	0x00001f60
        /*0264*/ 	.word	0x000000ff
        /*0268*/ 	.word	0x00000000
        /*026c*/ 	.short	0x0101
        /*026e*/ 	.byte	0x04
	.zero		1


	//   ....[30]....
        /*0270*/ 	.word	0x000026e0
        /*0274*/ 	.word	0x00000004
        /*0278*/ 	.word	0x00000080
        /*027c*/ 	.short	0x010a
        /*027e*/ 	.byte	0x3f
	.zero		1


	//   ....[31]....
        /*0280*/ 	.word	0x00003050
        /*0284*/ 	.word	0x000000ff
        /*0288*/ 	.word	0x00000000
        /*028c*/ 	.short	0x0101
        /*028e*/ 	.byte	0x04
	.zero		1


	//   ....[32]....
        /*0290*/ 	.word	0x000031e0
        /*0294*/ 	.word	0x0000000f
        /*0298*/ 	.word	0x00000080
        /*029c*/ 	.short	0x010a
        /*029e*/ 	.byte	0x3f
	.zero		1


	//   ....[33]....
        /*02a0*/ 	.word	0x00003850
        /*02a4*/ 	.word	0x000000ff
        /*02a8*/ 	.word	0x00000000
        /*02ac*/ 	.short	0x0101
        /*02ae*/ 	.byte	0x04
	.zero		1


	//   ....[34]....
        /*02b0*/ 	.word	0x000041c0
        /*02b4*/ 	.word	0x000000ff
        /*02b8*/ 	.word	0x00000000
        /*02bc*/ 	.short	0x0101
        /*02be*/ 	.byte	0x04
	.zero		1


	//   ....[35]....
        /*02c0*/ 	.word	0x000048a0
        /*02c4*/ 	.word	0x000000ff
        /*02c8*/ 	.word	0x000000b8
        /*02cc*/ 	.short	0x010a
        /*02ce*/ 	.byte	0x04
	.zero		1


	//   ....[36]....
        /*02d0*/ 	.word	0x00004ce0
        /*02d4*/ 	.word	0x000000ff
        /*02d8*/ 	.word	0x00000098
        /*02dc*/ 	.short	0x010a
        /*02de*/ 	.byte	0x05
	.zero		1


	//   ....[37]....
        /*02e0*/ 	.word	0x00004de0
        /*02e4*/ 	.word	0x000000ff
        /*02e8*/ 	.word	0x00000080
        /*02ec*/ 	.short	0x010b
        /*02ee*/ 	.byte	0x05
	.zero		1


	//   ....[38]....
        /*02f0*/ 	.word	0x00004e70
        /*02f4*/ 	.word	0x000000ff
        /*02f8*/ 	.word	0x00000000
        /*02fc*/ 	.short	0x0101
        /*02fe*/ 	.byte	0x05
	.zero		1


	//   ....[39]....
        /*0300*/ 	.word	0x00004ee0
        /*0304*/ 	.word	0x000000ff
        /*0308*/ 	.word	0x00000098
        /*030c*/ 	.short	0x010a
        /*030e*/ 	.byte	0x04
	.zero		1


	//   ....[40]....
        /*0310*/ 	.word	0x00005000
        /*0314*/ 	.word	0x000000ff
        /*0318*/ 	.word	0x00000080
        /*031c*/ 	.short	0x010b
        /*031e*/ 	.byte	0x04
	.zero		1


	//   ....[41]....
        /*0320*/ 	.word	0x000050e0
        /*0324*/ 	.word	0x000000ff
        /*0328*/ 	.word	0x00000000
        /*032c*/ 	.short	0x0101
        /*032e*/ 	.byte	0x04
	.zero		1


	//   ....[42]....
        /*0330*/ 	.word	0x00005790
        /*0334*/ 	.word	0x00000003
        /*0338*/ 	.word	0x00000098
        /*033c*/ 	.short	0x010a
        /*033e*/ 	.byte	0x3f
	.zero		1


	//   ....[43]....
        /*0340*/ 	.word	0x00005860
        /*0344*/ 	.word	0x00000005
        /*0348*/ 	.word	0x00000098
        /*034c*/ 	.short	0x010a
        /*034e*/ 	.byte	0x3f
	.zero		1


	//   ....[44]....
        /*0350*/ 	.word	0x00005910
        /*0354*/ 	.word	0x00000003
        /*0358*/ 	.word	0x00000098
        /*035c*/ 	.short	0x010a
        /*035e*/ 	.byte	0x3f
	.zero		1


	//   ....[45]....
        /*0360*/ 	.word	0x00005c40
        /*0364*/ 	.word	0x0000000f
        /*0368*/ 	.word	0x00000040
        /*036c*/ 	.short	0x010a
        /*036e*/ 	.byte	0x3f
	.zero		1


	//   ....[46]....
        /*0370*/ 	.word	0x00006000
        /*0374*/ 	.word	0x00000005
        /*0378*/ 	.word	0x000000b8
        /*037c*/ 	.short	0x0101
        /*037e*/ 	.byte	0x3f
	.zero		1


	//   ....[47]....
        /*0380*/ 	.word	0x00006710
        /*0384*/ 	.word	0x00000007
        /*0388*/ 	.word	0x00000000
        /*038c*/ 	.short	0x010a
        /*038e*/ 	.byte	0x3f
	.zero		1


	//   ....[48]....
        /*0390*/ 	.word	0x00006790
        /*0394*/ 	.word	0x00000006
        /*0398*/ 	.word	0x00000000
        /*039c*/ 	.short	0x010a
        /*039e*/ 	.byte	0x3f
	.zero		1


	//   ....[49]....
        /*03a0*/ 	.word	0x00006820
        /*03a4*/ 	.word	0x00000007
        /*03a8*/ 	.word	0x00000000
        /*03ac*/ 	.short	0x010a
        /*03ae*/ 	.byte	0x3f
	.zero		1


	//   ....[50]....
        /*03b0*/ 	.word	0x000068b0
        /*03b4*/ 	.word	0x00000006
        /*03b8*/ 	.word	0x00000000
        /*03bc*/ 	.short	0x010a
        /*03be*/ 	.byte	0x3f
	.zero		1


	//   ....[51]....
        /*03c0*/ 	.word	0x00006940
        /*03c4*/ 	.word	0x00000007
        /*03c8*/ 	.word	0x00000000
        /*03cc*/ 	.short	0x010a
        /*03ce*/ 	.byte	0x3f
	.zero		1


	//   ....[52]....
        /*03d0*/ 	.word	0x000069d0
        /*03d4*/ 	.word	0x00000006
        /*03d8*/ 	.word	0x00000000
        /*03dc*/ 	.short	0x010a
        /*03de*/ 	.byte	0x3f
	.zero		1


	//   ....[53]....
        /*03e0*/ 	.word	0x00006a60
        /*03e4*/ 	.word	0x00000007
        /*03e8*/ 	.word	0x00000000
        /*03ec*/ 	.short	0x010a
        /*03ee*/ 	.byte	0x3f
	.zero		1


	//   ....[54]....
        /*03f0*/ 	.word	0x00006af0
        /*03f4*/ 	.word	0x00000005
        /*03f8*/ 	.word	0x00000000
        /*03fc*/ 	.short	0x010a
        /*03fe*/ 	.byte	0x3f
	.zero		1


	//   ....[55]....
        /*0400*/ 	.word	0x00006b50
        /*0404*/ 	.word	0x00000003
        /*0408*/ 	.word	0x00000000
        /*040c*/ 	.short	0x010a
        /*040e*/ 	.byte	0x3f
	.zero		1


	//   ....[56]....
        /*0410*/ 	.word	0x00006bb0
        /*0414*/ 	.word	0x00000004
        /*0418*/ 	.word	0x00000000
        /*041c*/ 	.short	0x010a
        /*041e*/ 	.byte	0x3f
	.zero		1


	//   ....[57]....
        /*0420*/ 	.word	0x00006c00
        /*0424*/ 	.word	0x00000004
        /*0428*/ 	.word	0x00000080
        /*042c*/ 	.short	0x010a
        /*042e*/ 	.byte	0x3f
	.zero		1


	//   ....[58]....
        /*0430*/ 	.word	0x00006c50
        /*0434*/ 	.word	0x0000000f
        /*0438*/ 	.word	0x00000080
        /*043c*/ 	.short	0x010a
        /*043e*/ 	.byte	0x3f
	.zero		1


	//   ....[59]....
        /*0440*/ 	.word	0x00006cb0
        /*0444*/ 	.word	0x00000003
        /*0448*/ 	.word	0x000000b8
        /*044c*/ 	.short	0x010a
        /*044e*/ 	.byte	0x3f
	.zero		1


	//   ....[60]....
        /*0450*/ 	.word	0x00006d10
        /*0454*/ 	.word	0x00000005
        /*0458*/ 	.word	0x00000098
        /*045c*/ 	.short	0x010a
        /*045e*/ 	.byte	0x3f
	.zero		1


	//   ....[61]....
        /*0460*/ 	.word	0x00006d70
        /*0464*/ 	.word	0x00000005
        /*0468*/ 	.word	0x00000098
        /*046c*/ 	.short	0x010a
        /*046e*/ 	.byte	0x3f
	.zero		1


	//   ....[62]....
        /*0470*/ 	.word	0x00006dc0
        /*0474*/ 	.word	0x00000003
        /*0478*/ 	.word	0x00000098
        /*047c*/ 	.short	0x010a
        /*047e*/ 	.byte	0x3f
	.zero		1


	//   ....[63]....
        /*0480*/ 	.word	0x00006e10
        /*0484*/ 	.word	0x00000005
        /*0488*/ 	.word	0x00000098
        /*048c*/ 	.short	0x010a
        /*048e*/ 	.byte	0x3f
	.zero		1


	//   ....[64]....
        /*0490*/ 	.word	0x00006ee0
        /*0494*/ 	.word	0x0000000f
        /*0498*/ 	.word	0x00000040
        /*049c*/ 	.short	0x010a
        /*049e*/ 	.byte	0x3f
	.zero		1


	//   ....[65]....
        /*04a0*/ 	.word	0x00006fb0
        /*04a4*/ 	.word	0x00000007
        /*04a8*/ 	.word	0x00000000
        /*04ac*/ 	.short	0x010a
        /*04ae*/ 	.byte	0x3f
	.zero		1


	//   ....[66]....
        /*04b0*/ 	.word	0x00007000
        /*04b4*/ 	.word	0x00000006
        /*04b8*/ 	.word	0x00000000
        /*04bc*/ 	.short	0x010a
        /*04be*/ 	.byte	0x3f
	.zero		1


	//   ....[67]....
        /*04c0*/ 	.word	0x00007050
        /*04c4*/ 	.word	0x00000007
        /*04c8*/ 	.word	0x00000000
        /*04cc*/ 	.short	0x010a
        /*04ce*/ 	.byte	0x3f
	.zero		1


	//   ....[68]....
        /*04d0*/ 	.word	0x000070a0
        /*04d4*/ 	.word	0x00000006
        /*04d8*/ 	.word	0x00000000
        /*04dc*/ 	.short	0x010a
        /*04de*/ 	.byte	0x3f
	.zero		1


	//   ....[69]....
        /*04e0*/ 	.word	0x000070f0
        /*04e4*/ 	.word	0x00000007
        /*04e8*/ 	.word	0x00000000
        /*04ec*/ 	.short	0x010a
        /*04ee*/ 	.byte	0x3f
	.zero		1


	//   ....[70]....
        /*04f0*/ 	.word	0x00007140
        /*04f4*/ 	.word	0x00000006
        /*04f8*/ 	.word	0x00000000
        /*04fc*/ 	.short	0x010a
        /*04fe*/ 	.byte	0x3f
	.zero		1


	//   ....[71]....
        /*0500*/ 	.word	0x00007190
        /*0504*/ 	.word	0x00000007
        /*0508*/ 	.word	0x00000000
        /*050c*/ 	.short	0x010a
        /*050e*/ 	.byte	0x3f
	.zero		1


	//----- nvinfo : EIATTR_NUM_MBARRIERS
	.align		4
.L_38:
        /*0510*/ 	.byte	0x03, 0x38
        /*0512*/ 	.short	0x0018


	//----- nvinfo : EIATTR_EXIT_INSTR_OFFSETS
	.align		4
        /*0514*/ 	.byte	0x04, 0x1c
        /*0516*/ 	.short	(.L_40 - .L_39)


	//   ....[0]....
.L_39:
        /*0518*/ 	.word	0x00006b40


	//----- nvinfo : EIATTR_MAX_THREADS
	.align		4
.L_40:
        /*051c*/ 	.byte	0x04, 0x05
        /*051e*/ 	.short	(.L_42 - .L_41)
.L_41:
        /*0520*/ 	.word	0x00000180
        /*0524*/ 	.word	0x00000001
        /*0528*/ 	.word	0x00000001


	//----- nvinfo : EIATTR_CRS_STACK_SIZE
	.align		4
.L_42:
        /*052c*/ 	.byte	0x04, 0x1e
        /*052e*/ 	.short	(.L_44 - .L_43)
.L_43:
        /*0530*/ 	.word	0x00000000


	//----- nvinfo : EIATTR_CBANK_PARAM_SIZE
	.align		4
.L_44:
        /*0534*/ 	.byte	0x03, 0x19
        /*0536*/ 	.short	0x0770


	//----- nvinfo : EIATTR_PARAM_CBANK
	.align		4
        /*0538*/ 	.byte	0x04, 0x0a
        /*053a*/ 	.short	(.L_46 - .L_45)
	.align		4
.L_45:
        /*053c*/ 	.word	index@(.nv.constant0._ZN7cutlass13device_kernelINS_4gemm6kernel13GemmUniversalIN4cute5tupleIJiiiiEEENS1_10collective13CollectiveMmaINS1_34MainloopSm90TmaGmmaWarpSpecializedILi8ENS5_IJNS4_1CILi1EEESB_SB_EEENS1_35KernelTmaWarpSpecializedCooperativeEEENS5_IJNSA_ILi128EEENSA_ILi64EEESG_EEENS_6half_tENS5_IJlSB_lEEESI_SJ_NS4_8TiledMMAINS4_8MMA_AtomIJNS4_4SM904GMMA25MMA_64x64x16_F32F16F16_SSILNSN_5MajorE0ELSP_0ELNSN_7ScaleInE1ELSQ_1EEEEEENS4_6LayoutINS5_IJNSA_ILi2EEESB_SB_EEENS5_IJSB_NSA_ILi0EEESW_EEEEENS5_IJNS4_10UnderscoreESZ_SZ_EEEEENS4_13SM90_TMA_LOADENS4_14ComposedLayoutINS4_7SwizzleILi3ELi4ELi3EEENS4_18smem_ptr_flag_bitsILi16EEENST_INS5_IJNSA_ILi8EEESG_EEENS5_IJSG_SB_EEEEEEEvNS4_8identityES12_S1C_vS1D_EENS_8epilogue10collective18CollectiveEpilogueINS1F_22Sm90TmaWarpSpecializedILi3ELi2ELi16ELb1ELb0EEEJSH_NS5_IJSF_NSA_ILi32EEEEEESI_SJ_SI_SJ_NS1F_6fusion15FusionCallbacksIS1J_NS1M_13LinCombEltActINS1F_6thread4ReLuESI_fSI_fLNS_15FloatRoundStyleE2EEESH_S1L_JEEES12_NS13_INS14_ILi2ELi4ELi3EEES17_NST_INS5_IJS18_S1K_EEENS5_IJS1K_SB_EEEEEEENS4_17SM75_U32x4_LDSM_NENS4_14SM90_TMA_STOREES1Y_NS4_17SM90_U32x4_STSM_NENS4_9Copy_AtomIJS21_SI_EEEvEEEvvEEEEvNT_6ParamsE)
        /*0540*/ 	.short	0x0210
        /*0542*/ 	.short	0x0770


	//----- nvinfo : EIATTR_SW_WAR
	.align		4
.L_46:
        /*0544*/ 	.byte	0x04, 0x36
        /*0546*/ 	.short	(.L_48 - .L_47)
.L_47:
        /*0548*/ 	.word	0x00000008
.L_48:


//--------------------- .nv.callgraph             --------------------------
	.section	.nv.callgraph,"",@"SHT_CUDA_CALLGRAPH"
	.align	4
	.sectionentsize	8
	.align		4
        /*0000*/ 	.word	0x00000000
	.align		4
        /*0004*/ 	.word	0xffffffff
	.align		4
        /*0008*/ 	.word	index@(_ZN7cutlass13device_kernelINS_4gemm6kernel13GemmUniversalIN4cute5tupleIJiiiiEEENS1_10collective13CollectiveMmaINS1_34MainloopSm90TmaGmmaWarpSpecializedILi8ENS5_IJNS4_1CILi1EEESB_SB_EEENS1_35KernelTmaWarpSpecializedCooperativeEEENS5_IJNSA_ILi128EEENSA_ILi64EEESG_EEENS_6half_tENS5_IJlSB_lEEESI_SJ_NS4_8TiledMMAINS4_8MMA_AtomIJNS4_4SM904GMMA25MMA_64x64x16_F32F16F16_SSILNSN_5MajorE0ELSP_0ELNSN_7ScaleInE1ELSQ_1EEEEEENS4_6LayoutINS5_IJNSA_ILi2EEESB_SB_EEENS5_IJSB_NSA_ILi0EEESW_EEEEENS5_IJNS4_10UnderscoreESZ_SZ_EEEEENS4_13SM90_TMA_LOADENS4_14ComposedLayoutINS4_7SwizzleILi3ELi4ELi3EEENS4_18smem_ptr_flag_bitsILi16EEENST_INS5_IJNSA_ILi8EEESG_EEENS5_IJSG_SB_EEEEEEEvNS4_8identityES12_S1C_vS1D_EENS_8epilogue10collective18CollectiveEpilogueINS1F_22Sm90TmaWarpSpecializedILi3ELi2ELi16ELb1ELb0EEEJSH_NS5_IJSF_NSA_ILi32EEEEEESI_SJ_SI_SJ_NS1F_6fusion15FusionCallbacksIS1J_NS1M_13LinCombEltActINS1F_6thread4ReLuESI_fSI_fLNS_15FloatRoundStyleE2EEESH_S1L_JEEES12_NS13_INS14_ILi2ELi4ELi3EEES17_NST_INS5_IJS18_S1K_EEENS5_IJS1K_SB_EEEEEEENS4_17SM75_U32x4_LDSM_NENS4_14SM90_TMA_STOREES1Y_NS4_17SM90_U32x4_STSM_NENS4_9Copy_AtomIJS21_SI_EEEvEEEvvEEEEvNT_6ParamsE)
	.align		4
        /*000c*/ 	.word	index@(__assertfail)
	.align		4
        /*0010*/ 	.word	0x00000000
	.align		4
        /*0014*/ 	.word	0xfffffffe
	.align		4
        /*0018*/ 	.word	0x00000000
	.align		4
        /*001c*/ 	.word	0xfffffffd
	.align		4
        /*0020*/ 	.word	0x00000000
	.align		4
        /*0024*/ 	.word	0xfffffffc


//--------------------- .nv.constant4             --------------------------
	.section	.nv.constant4,"a",@progbits
	.align	8
	.align		8
.nv.constant4:
        /*0000*/ 	.dword	__assertfail
	.align		8
        /*0008*/ 	.dword	__unnamed_1
	.align		8
        /*0010*/ 	.dword	__unnamed_2
	.align		8
        /*0018*/ 	.dword	_ZN39_INTERNAL_0372cbfb_4_k_cu_745b265e_26084cuda3std3__45__cpo5beginE
	.align		8
        /*0020*/ 	.dword	_ZN39_INTERNAL_0372cbfb_4_k_cu_745b265e_26084cuda3std3__45__cpo3endE
	.align		8
        /*0028*/ 	.dword	_ZN39_INTERNAL_0372cbfb_4_k_cu_745b265e_26084cuda3std3__45__cpo6cbeginE
	.align		8
        /*0030*/ 	.dword	_ZN39_INTERNAL_0372cbfb_4_k_cu_745b265e_26084cuda3std3__45__cpo4cendE
	.align		8
        /*0038*/ 	.dword	_ZN39_INTERNAL_0372cbfb_4_k_cu_745b265e_26084cuda3std3__441_GLOBAL__N__0372cbfb_4_k_cu_745b265e_26086ignoreE
	.align		8
        /*0040*/ 	.dword	_ZN39_INTERNAL_0372cbfb_4_k_cu_745b265e_26084cuda3std3__419piecewise_constructE
	.align		8
        /*0048*/ 	.dword	_ZN39_INTERNAL_0372cbfb_4_k_cu_745b265e_26084cuda3std3__48in_placeE
	.align		8
        /*0050*/ 	.dword	_ZN39_INTERNAL_0372cbfb_4_k_cu_745b265e_26084cuda3std6ranges3__45__cpo4swapE
	.align		8
        /*0058*/ 	.dword	_ZN39_INTERNAL_0372cbfb_4_k_cu_745b265e_26084cuda3std6ranges3__45__cpo9iter_moveE
	.align		8
        /*0060*/ 	.dword	_ZN39_INTERNAL_0372cbfb_4_k_cu_745b265e_26084cute7productE
	.align		8
        /*0068*/ 	.dword	_ZN39_INTERNAL_0372cbfb_4_k_cu_745b265e_26084cute1_E
	.align		8
        /*0070*/ 	.dword	$str$22
	.align		8
        /*0078*/ 	.dword	$str$23
	.align		8
        /*0080*/ 	.dword	$str$26
	.align		8
        /*0088*/ 	.dword	$str$27


//--------------------- .text._ZN7cutlass13device_kernelINS_4gemm6kernel13GemmUniversalIN4cute5tupleIJiiiiEEENS1_10collective13CollectiveMmaINS1_34MainloopSm90TmaGmmaWarpSpecializedILi8ENS5_IJNS4_1CILi1EEESB_SB_EEENS1_35KernelTmaWarpSpecializedCooperativeEEENS5_IJNSA_ILi128EEENSA_ILi64EEESG_EEENS_6half_tENS5_IJlSB_lEEESI_SJ_NS4_8TiledMMAINS4_8MMA_AtomIJNS4_4SM904GMMA25MMA_64x64x16_F32F16F16_SSILNSN_5MajorE0ELSP_0ELNSN_7ScaleInE1ELSQ_1EEEEEENS4_6LayoutINS5_IJNSA_ILi2EEESB_SB_EEENS5_IJSB_NSA_ILi0EEESW_EEEEENS5_IJNS4_10UnderscoreESZ_SZ_EEEEENS4_13SM90_TMA_LOADENS4_14ComposedLayoutINS4_7SwizzleILi3ELi4ELi3EEENS4_18smem_ptr_flag_bitsILi16EEENST_INS5_IJNSA_ILi8EEESG_EEENS5_IJSG_SB_EEEEEEEvNS4_8identityES12_S1C_vS1D_EENS_8epilogue10collective18CollectiveEpilogueINS1F_22Sm90TmaWarpSpecializedILi3ELi2ELi16ELb1ELb0EEEJSH_NS5_IJSF_NSA_ILi32EEEEEESI_SJ_SI_SJ_NS1F_6fusion15FusionCallbacksIS1J_NS1M_13LinCombEltActINS1F_6thread4ReLuESI_fSI_fLNS_15FloatRoundStyleE2EEESH_S1L_JEEES12_NS13_INS14_ILi2ELi4ELi3EEES17_NST_INS5_IJS18_S1K_EEENS5_IJS1K_SB_EEEEEEENS4_17SM75_U32x4_LDSM_NENS4_14SM90_TMA_STOREES1Y_NS4_17SM90_U32x4_STSM_NENS4_9Copy_AtomIJS21_SI_EEEvEEEvvEEEEvNT_6ParamsE --------------------------
	.section	.text._ZN7cutlass13device_kernelINS_4gemm6kernel13GemmUniversalIN4cute5tupleIJiiiiEEENS1_10collective13CollectiveMmaINS1_34MainloopSm90TmaGmmaWarpSpecializedILi8ENS5_IJNS4_1CILi1EEESB_SB_EEENS1_35KernelTmaWarpSpecializedCooperativeEEENS5_IJNSA_ILi128EEENSA_ILi64EEESG_EEENS_6half_tENS5_IJlSB_lEEESI_SJ_NS4_8TiledMMAINS4_8MMA_AtomIJNS4_4SM904GMMA25MMA_64x64x16_F32F16F16_SSILNSN_5MajorE0ELSP_0ELNSN_7ScaleInE1ELSQ_1EEEEEENS4_6LayoutINS5_IJNSA_ILi2EEESB_SB_EEENS5_IJSB_NSA_ILi0EEESW_EEEEENS5_IJNS4_10UnderscoreESZ_SZ_EEEEENS4_13SM90_TMA_LOADENS4_14ComposedLayoutINS4_7SwizzleILi3ELi4ELi3EEENS4_18smem_ptr_flag_bitsILi16EEENST_INS5_IJNSA_ILi8EEESG_EEENS5_IJSG_SB_EEEEEEEvNS4_8identityES12_S1C_vS1D_EENS_8epilogue10collective18CollectiveEpilogueINS1F_22Sm90TmaWarpSpecializedILi3ELi2ELi16ELb1ELb0EEEJSH_NS5_IJSF_NSA_ILi32EEEEEESI_SJ_SI_SJ_NS1F_6fusion15FusionCallbacksIS1J_NS1M_13LinCombEltActINS1F_6thread4ReLuESI_fSI_fLNS_15FloatRoundStyleE2EEESH_S1L_JEEES12_NS13_INS14_ILi2ELi4ELi3EEES17_NST_INS5_IJS18_S1K_EEENS5_IJS1K_SB_EEEEEEENS4_17SM75_U32x4_LDSM_NENS4_14SM90_TMA_STOREES1Y_NS4_17SM90_U32x4_STSM_NENS4_9Copy_AtomIJS21_SI_EEEvEEEvvEEEEvNT_6ParamsE,"ax",@progbits
	.align	128
.text._ZN7cutlass13device_kernelINS_4gemm6kernel13GemmUniversalIN4cute5tupleIJiiiiEEENS1_10collective13CollectiveMmaINS1_34MainloopSm90TmaGmmaWarpSpecializedILi8ENS5_IJNS4_1CILi1EEESB_SB_EEENS1_35KernelTmaWarpSpecializedCooperativeEEENS5_IJNSA_ILi128EEENSA_ILi64EEESG_EEENS_6half_tENS5_IJlSB_lEEESI_SJ_NS4_8TiledMMAINS4_8MMA_AtomIJNS4_4SM904GMMA25MMA_64x64x16_F32F16F16_SSILNSN_5MajorE0ELSP_0ELNSN_7ScaleInE1ELSQ_1EEEEEENS4_6LayoutINS5_IJNSA_ILi2EEESB_SB_EEENS5_IJSB_NSA_ILi0EEESW_EEEEENS5_IJNS4_10UnderscoreESZ_SZ_EEEEENS4_13SM90_TMA_LOADENS4_14ComposedLayoutINS4_7SwizzleILi3ELi4ELi3EEENS4_18smem_ptr_flag_bitsILi16EEENST_INS5_IJNSA_ILi8EEESG_EEENS5_IJSG_SB_EEEEEEEvNS4_8identityES12_S1C_vS1D_EENS_8epilogue10collective18CollectiveEpilogueINS1F_22Sm90TmaWarpSpecializedILi3ELi2ELi16ELb1ELb0EEEJSH_NS5_IJSF_NSA_ILi32EEEEEESI_SJ_SI_SJ_NS1F_6fusion15FusionCallbacksIS1J_NS1M_13LinCombEltActINS1F_6thread4ReLuESI_fSI_fLNS_15FloatRoundStyleE2EEESH_S1L_JEEES12_NS13_INS14_ILi2ELi4ELi3EEES17_NST_INS5_IJS18_S1K_EEENS5_IJS1K_SB_EEEEEEENS4_17SM75_U32x4_LDSM_NENS4_14SM90_TMA_STOREES1Y_NS4_17SM90_U32x4_STSM_NENS4_9Copy_AtomIJS21_SI_EEEvEEEvvEEEEvNT_6ParamsE:
        .type           _ZN7cutlass13device_kernelINS_4gemm6kernel13GemmUniversalIN4cute5tupleIJiiiiEEENS1_10collective13CollectiveMmaINS1_34MainloopSm90TmaGmmaWarpSpecializedILi8ENS5_IJNS4_1CILi1EEESB_SB_EEENS1_35KernelTmaWarpSpecializedCooperativeEEENS5_IJNSA_ILi128EEENSA_ILi64EEESG_EEENS_6half_tENS5_IJlSB_lEEESI_SJ_NS4_8TiledMMAINS4_8MMA_AtomIJNS4_4SM904GMMA25MMA_64x64x16_F32F16F16_SSILNSN_5MajorE0ELSP_0ELNSN_7ScaleInE1ELSQ_1EEEEEENS4_6LayoutINS5_IJNSA_ILi2EEESB_SB_EEENS5_IJSB_NSA_ILi0EEESW_EEEEENS5_IJNS4_10UnderscoreESZ_SZ_EEEEENS4_13SM90_TMA_LOADENS4_14ComposedLayoutINS4_7SwizzleILi3ELi4ELi3EEENS4_18smem_ptr_flag_bitsILi16EEENST_INS5_IJNSA_ILi8EEESG_EEENS5_IJSG_SB_EEEEEEEvNS4_8identityES12_S1C_vS1D_EENS_8epilogue10collective18CollectiveEpilogueINS1F_22Sm90TmaWarpSpecializedILi3ELi2ELi16ELb1ELb0EEEJSH_NS5_IJSF_NSA_ILi32EEEEEESI_SJ_SI_SJ_NS1F_6fusion15FusionCallbacksIS1J_NS1M_13LinCombEltActINS1F_6thread4ReLuESI_fSI_fLNS_15FloatRoundStyleE2EEESH_S1L_JEEES12_NS13_INS14_ILi2ELi4ELi3EEES17_NST_INS5_IJS18_S1K_EEENS5_IJS1K_SB_EEEEEEENS4_17SM75_U32x4_LDSM_NENS4_14SM90_TMA_STOREES1Y_NS4_17SM90_U32x4_STSM_NENS4_9Copy_AtomIJS21_SI_EEEvEEEvvEEEEvNT_6ParamsE,@function
        .size           _ZN7cutlass13device_kernelINS_4gemm6kernel13GemmUniversalIN4cute5tupleIJiiiiEEENS1_10collective13CollectiveMmaINS1_34MainloopSm90TmaGmmaWarpSpecializedILi8ENS5_IJNS4_1CILi1EEESB_SB_EEENS1_35KernelTmaWarpSpecializedCooperativeEEENS5_IJNSA_ILi128EEENSA_ILi64EEESG_EEENS_6half_tENS5_IJlSB_lEEESI_SJ_NS4_8TiledMMAINS4_8MMA_AtomIJNS4_4SM904GMMA25MMA_64x64x16_F32F16F16_SSILNSN_5MajorE0ELSP_0ELNSN_7ScaleInE1ELSQ_1EEEEEENS4_6LayoutINS5_IJNSA_ILi2EEESB_SB_EEENS5_IJSB_NSA_ILi0EEESW_EEEEENS5_IJNS4_10UnderscoreESZ_SZ_EEEEENS4_13SM90_TMA_LOADENS4_14ComposedLayoutINS4_7SwizzleILi3ELi4ELi3EEENS4_18smem_ptr_flag_bitsILi16EEENST_INS5_IJNSA_ILi8EEESG_EEENS5_IJSG_SB_EEEEEEEvNS4_8identityES12_S1C_vS1D_EENS_8epilogue10collective18CollectiveEpilogueINS1F_22Sm90TmaWarpSpecializedILi3ELi2ELi16ELb1ELb0EEEJSH_NS5_IJSF_NSA_ILi32EEEEEESI_SJ_SI_SJ_NS1F_6fusion15FusionCallbacksIS1J_NS1M_13LinCombEltActINS1F_6thread4ReLuESI_fSI_fLNS_15FloatRoundStyleE2EEESH_S1L_JEEES12_NS13_INS14_ILi2ELi4ELi3EEES17_NST_INS5_IJS18_S1K_EEENS5_IJS1K_SB_EEEEEEENS4_17SM75_U32x4_LDSM_NENS4_14SM90_TMA_STOREES1Y_NS4_17SM90_U32x4_STSM_NENS4_9Copy_AtomIJS21_SI_EEEvEEEvvEEEEvNT_6ParamsE,(.L_x_158 - _ZN7cutlass13device_kernelINS_4gemm6kernel13GemmUniversalIN4cute5tupleIJiiiiEEENS1_10collective13CollectiveMmaINS1_34MainloopSm90TmaGmmaWarpSpecializedILi8ENS5_IJNS4_1CILi1EEESB_SB_EEENS1_35KernelTmaWarpSpecializedCooperativeEEENS5_IJNSA_ILi128EEENSA_ILi64EEESG_EEENS_6half_tENS5_IJlSB_lEEESI_SJ_NS4_8TiledMMAINS4_8MMA_AtomIJNS4_4SM904GMMA25MMA_64x64x16_F32F16F16_SSILNSN_5MajorE0ELSP_0ELNSN_7ScaleInE1ELSQ_1EEEEEENS4_6LayoutINS5_IJNSA_ILi2EEESB_SB_EEENS5_IJSB_NSA_ILi0EEESW_EEEEENS5_IJNS4_10UnderscoreESZ_SZ_EEEEENS4_13SM90_TMA_LOADENS4_14ComposedLayoutINS4_7SwizzleILi3ELi4ELi3EEENS4_18smem_ptr_flag_bitsILi16EEENST_INS5_IJNSA_ILi8EEESG_EEENS5_IJSG_SB_EEEEEEEvNS4_8identityES12_S1C_vS1D_EENS_8epilogue10collective18CollectiveEpilogueINS1F_22Sm90TmaWarpSpecializedILi3ELi2ELi16ELb1ELb0EEEJSH_NS5_IJSF_NSA_ILi32EEEEEESI_SJ_SI_SJ_NS1F_6fusion15FusionCallbacksIS1J_NS1M_13LinCombEltActINS1F_6thread4ReLuESI_fSI_fLNS_15FloatRoundStyleE2EEESH_S1L_JEEES12_NS13_INS14_ILi2ELi4ELi3EEES17_NST_INS5_IJS18_S1K_EEENS5_IJS1K_SB_EEEEEEENS4_17SM75_U32x4_LDSM_NENS4_14SM90_TMA_STOREES1Y_NS4_17SM90_U32x4_STSM_NENS4_9Copy_AtomIJS21_SI_EEEvEEEvvEEEEvNT_6ParamsE)
        .other          _ZN7cutlass13device_kernelINS_4gemm6kernel13GemmUniversalIN4cute5tupleIJiiiiEEENS1_10collective13CollectiveMmaINS1_34MainloopSm90TmaGmmaWarpSpecializedILi8ENS5_IJNS4_1CILi1EEESB_SB_EEENS1_35KernelTmaWarpSpecializedCooperativeEEENS5_IJNSA_ILi128EEENSA_ILi64EEESG_EEENS_6half_tENS5_IJlSB_lEEESI_SJ_NS4_8TiledMMAINS4_8MMA_AtomIJNS4_4SM904GMMA25MMA_64x64x16_F32F16F16_SSILNSN_5MajorE0ELSP_0ELNSN_7ScaleInE1ELSQ_1EEEEEENS4_6LayoutINS5_IJNSA_ILi2EEESB_SB_EEENS5_IJSB_NSA_ILi0EEESW_EEEEENS5_IJNS4_10UnderscoreESZ_SZ_EEEEENS4_13SM90_TMA_LOADENS4_14ComposedLayoutINS4_7SwizzleILi3ELi4ELi3EEENS4_18smem_ptr_flag_bitsILi16EEENST_INS5_IJNSA_ILi8EEESG_EEENS5_IJSG_SB_EEEEEEEvNS4_8identityES12_S1C_vS1D_EENS_8epilogue10collective18CollectiveEpilogueINS1F_22Sm90TmaWarpSpecializedILi3ELi2ELi16ELb1ELb0EEEJSH_NS5_IJSF_NSA_ILi32EEEEEESI_SJ_SI_SJ_NS1F_6fusion15FusionCallbacksIS1J_NS1M_13LinCombEltActINS1F_6thread4ReLuESI_fSI_fLNS_15FloatRoundStyleE2EEESH_S1L_JEEES12_NS13_INS14_ILi2ELi4ELi3EEES17_NST_INS5_IJS18_S1K_EEENS5_IJS1K_SB_EEEEEEENS4_17SM75_U32x4_LDSM_NENS4_14SM90_TMA_STOREES1Y_NS4_17SM90_U32x4_STSM_NENS4_9Copy_AtomIJS21_SI_EEEvEEEvvEEEEvNT_6ParamsE,@"STO_CUDA_ENTRY STV_DEFAULT"
_ZN7cutlass13device_kernelINS_4gemm6kernel13GemmUniversalIN4cute5tupleIJiiiiEEENS1_10collective13CollectiveMmaINS1_34MainloopSm90TmaGmmaWarpSpecializedILi8ENS5_IJNS4_1CILi1EEESB_SB_EEENS1_35KernelTmaWarpSpecializedCooperativeEEENS5_IJNSA_ILi128EEENSA_ILi64EEESG_EEENS_6half_tENS5_IJlSB_lEEESI_SJ_NS4_8TiledMMAINS4_8MMA_AtomIJNS4_4SM904GMMA25MMA_64x64x16_F32F16F16_SSILNSN_5MajorE0ELSP_0ELNSN_7ScaleInE1ELSQ_1EEEEEENS4_6LayoutINS5_IJNSA_ILi2EEESB_SB_EEENS5_IJSB_NSA_ILi0EEESW_EEEEENS5_IJNS4_10UnderscoreESZ_SZ_EEEEENS4_13SM90_TMA_LOADENS4_14ComposedLayoutINS4_7SwizzleILi3ELi4ELi3EEENS4_18smem_ptr_flag_bitsILi16EEENST_INS5_IJNSA_ILi8EEESG_EEENS5_IJSG_SB_EEEEEEEvNS4_8identityES12_S1C_vS1D_EENS_8epilogue10collective18CollectiveEpilogueINS1F_22Sm90TmaWarpSpecializedILi3ELi2ELi16ELb1ELb0EEEJSH_NS5_IJSF_NSA_ILi32EEEEEESI_SJ_SI_SJ_NS1F_6fusion15FusionCallbacksIS1J_NS1M_13LinCombEltActINS1F_6thread4ReLuESI_fSI_fLNS_15FloatRoundStyleE2EEESH_S1L_JEEES12_NS13_INS14_ILi2ELi4ELi3EEES17_NST_INS5_IJS18_S1K_EEENS5_IJS1K_SB_EEEEEEENS4_17SM75_U32x4_LDSM_NENS4_14SM90_TMA_STOREES1Y_NS4_17SM90_U32x4_STSM_NENS4_9Copy_AtomIJS21_SI_EEEvEEEvvEEEEvNT_6ParamsE:
[----:B------:R-:W1:Y:S01]  /*0000*/  LDC R1, c[0x0][0x28] ;  /* 0x00000a00ff017b82 */ /* 0x000e620000000800 */
[----:B------:R-:W2:Y:S07]  /*0010*/  S2R R18, SR_TID.X ;  /* 0x0000000000127919 */ /* 0x000eae0000002100 */
[----:B------:R-:W3:Y:S01]  /*0020*/  LDC.64 R4, c[0x0][0x588] ;  /* 0x00016200ff047b82 */ /* 0x000ee20000000a00 */
[----:B------:R-:W-:Y:S01]  /*0030*/  ELECT P0, URZ, PT ;  /* 0x00000000003f782f */ /* 0x000fe20003800000 */
[----:B------:R-:W-:Y:S01]  /*0040*/  BSSY B0, `(.L_x_0) ;  /* 0x0000016000007945 */ /* 0x000fe20003800000 */
[----:B--2---:R-:W-:-:S02]  /*0050*/  SHF.R.U32.HI R6, RZ, 0x5, R18 ;  /* 0x00000005ff067819 */ /* 0x004fc40000011612 */
[----:B------:R-:W-:-:S03]  /*0060*/  SHF.R.U32.HI R2, RZ, 0x7, R18 ;  /* 0x00000007ff027819 */ /* 0x000fc60000011612 */
[----:B------:R-:W2:Y:S04]  /*0070*/  SHFL.IDX PT, R0, R6, RZ, 0x1f ;  /* 0x00001fff06007589 */ /* 0x000ea800000e0000 */
[----:B------:R4:W1:Y:S01]  /*0080*/  SHFL.IDX PT, R10, R2, RZ, 0x1f ;  /* 0x00001fff020a7589 */ /* 0x00086200000e0000 */
[----:B--2---:R-:W-:Y:S02]  /*0090*/  ISETP.NE.OR P0, PT, R0, RZ, !P0 ;  /* 0x000000ff0000720c */ /* 0x004fe40004705670 */
[----:B------:R-:W-:-:S11]  /*00a0*/  SHF.R.S32.HI R3, RZ, 0x1f, R0 ;  /* 0x0000001fff037819 */ /* 0x000fd60000011400 */
[----:B-1-34-:R-:W-:Y:S05]  /*00b0*/  @P0 BRA `(.L_x_1) ;  /* 0x0000000000380947 */ /* 0x01afea0003800000 */
[----:B------:R-:W-:Y:S02]  /*00c0*/  ULDC.64 UR4, c[0x0][0x198] ;  /* 0x0000660000047ab9 */ /* 0x000fe40000000a00 */
[----:B------:R-:W-:Y:S02]  /*00d0*/  UIADD3 UR6, UP0, UR4, 0xf0, URZ ;  /* 0x000000f004067890 */ /* 0x000fe4000ff1e03f */
[----:B------:R-:W-:Y:S02]  /*00e0*/  UIADD3 UR8, UP1, UR4, 0x1f0, URZ ;  /* 0x000001f004087890 */ /* 0x000fe4000ff3e03f */
[----:B------:R-:W-:Y:S02]  /*00f0*/  UIADD3 UR10, UP2, UR4, 0x3f0, URZ ;  /* 0x000003f0040a7890 */ /* 0x000fe4000ff5e03f */
[----:B------:R-:W-:Y:S02]  /*0100*/  UIADD3 UR4, UP3, UR4, 0x4f0, URZ ;  /* 0x000004f004047890 */ /* 0x000fe4000ff7e03f */
[----:B------:R-:W-:-:S02]  /*0110*/  UIADD3.X UR7, URZ, UR5, URZ, UP0, !UPT ;  /* 0x000000053f077290 */ /* 0x000fc400087fe43f */
[----:B------:R-:W-:Y:S02]  /*0120*/  UIADD3.X UR9, URZ, UR5, URZ, UP1, !UPT ;  /* 0x000000053f097290 */ /* 0x000fe40008ffe43f */
[----:B------:R-:W-:Y:S02]  /*0130*/  UIADD3.X UR11, URZ, UR5, URZ, UP2, !UPT ;  /* 0x000000053f0b7290 */ /* 0x000fe400097fe43f */
[----:B------:R-:W-:-:S03]  /*0140*/  UIADD3.X UR5, URZ, UR5, URZ, UP3, !UPT ;  /* 0x000000053f057290 */ /* 0x000fc60009ffe43f */
[----:B------:R1:W-:Y:S02]  /*0150*/  UTMACCTL.PF [UR6] ;  /* 0x00000000060079b9 */ /* 0x0003e40008040000 */
[----:B------:R1:W-:Y:S02]  /*0160*/  UTMACCTL.PF [UR8] ;  /* 0x00000000080079b9 */ /* 0x0003e40008040000 */
[----:B------:R1:W-:Y:S02]  /*0170*/  UTMACCTL.PF [UR10] ;  /* 0x000000000a0079b9 */ /* 0x0003e40008040000 */
[----:B------:R1:W-:Y:S02]  /*0180*/  UTMACCTL.PF [UR4] ;  /* 0x00000000040079b9 */ /* 0x0003e40008040000 */
[----:B-1----:R-:W-:Y:S01]  /*0190*/  NOP ;  /* 0x0000000000007918 */ /* 0x002fe20000000000 */
.L_x_1:
[----:B------:R-:W-:Y:S05]  /*01a0*/  BSYNC B0 ;  /* 0x0000000000007941 */ /* 0x000fea0003800000 */
.L_x_0:
[----:B------:R-:W-:Y:S01]  /*01b0*/  ULDC.64 UR4, c[0x0][0x590] ;  /* 0x0001640000047ab9 */ /* 0x000fe20000000a00 */
[----:B------:R-:W-:Y:S01]  /*01c0*/  LEA.HI R3, R3, R0, RZ, 0x2 ;  /* 0x0000000003037211 */ /* 0x000fe200078f10ff */
[----:B------:R-:W-:Y:S01]  /*01d0*/  ULDC.64 UR54, c[0x0][0x208] ;  /* 0x0000820000367ab9 */ /* 0x000fe20000000a00 */
[----:B------:R-:W-:Y:S01]  /*01e0*/  ISETP.NE.U32.AND P2, PT, RZ, UR4, PT ;  /* 0x00000004ff007c0c */ /* 0x000fe2000bf45070 */
[----:B------:R-:W-:Y:S01]  /*01f0*/  IMAD.MOV.U32 R2, RZ, RZ, R4 ;  /* 0x000000ffff027224 */ /* 0x000fe200078e0004 */
[----:B------:R-:W-:Y:S02]  /*0200*/  LOP3.LUT R3, R3, 0xfffffffc, RZ, 0xc0, !PT ;  /* 0xfffffffc03037812 */ /* 0x000fe400078ec0ff */
[----:B------:R-:W-:Y:S02]  /*0210*/  ISETP.NE.AND.EX P3, PT, RZ, UR5, PT, P2 ;  /* 0x00000005ff007c0c */ /* 0x000fe4000bf65320 */
[----:B------:R-:W-:Y:S01]  /*0220*/  PRMT R7, RZ, 0x7610, R7 ;  /* 0x00007610ff077816 */ /* 0x000fe20000000007 */
[----:B------:R-:W-:-:S02]  /*0230*/  IMAD.IADD R0, R0, 0x1, -R3 ;  /* 0x0000000100007824 */ /* 0x000fc400078e0a03 */
[----:B------:R-:W-:-:S08]  /*0240*/  IMAD.MOV.U32 R3, RZ, RZ, R5 ;  /* 0x000000ffff037224 */ /* 0x000fd000078e0005 */
[----:B------:R-:W-:Y:S05]  /*0250*/  @P3 BRA `(.L_x_2) ;  /* 0x0000000000303947 */ /* 0x000fea0003800000 */
[----:B------:R-:W-:Y:S02]  /*0260*/  ULDC.64 UR6, c[0x0][0x588] ;  /* 0x0001620000067ab9 */ /* 0x000fe40000000a00 */
[----:B------:R-:W-:-:S04]  /*0270*/  ISETP.NE.U32.AND P0, PT, RZ, UR6, PT ;  /* 0x00000006ff007c0c */ /* 0x000fc8000bf05070 */
[----:B------:R-:W-:-:S13]  /*0280*/  ISETP.NE.AND.EX P0, PT, RZ, UR7, PT, P0 ;  /* 0x00000007ff007c0c */ /* 0x000fda000bf05300 */
[----:B------:R-:W-:Y:S05]  /*0290*/  @!P0 BRA `(.L_x_3) ;  /* 0x0000000000108947 */ /* 0x000fea0003800000 */
[----:B------:R-:W2:Y:S02]  /*02a0*/  LDG.E R7, desc[UR54][R2.64] ;  /* 0x0000003602077981 */ /* 0x000ea4000c1e1900 */
[----:B--2---:R-:W-:Y:S01]  /*02b0*/  FSETP.NEU.AND P1, PT, R7, RZ, PT ;  /* 0x000000ff0700720b */ /* 0x004fe20003f2d000 */
[----:B------:R-:W-:Y:S01]  /*02c0*/  IMAD.MOV.U32 R7, RZ, RZ, 0x1 ;  /* 0x00000001ff077424 */ /* 0x000fe200078e00ff */
[----:B------:R-:W-:Y:S11]  /*02d0*/  BRA `(.L_x_2) ;  /* 0x0000000000107947 */ /* 0x000ff60003800000 */
.L_x_3:
[----:B------:R-:W-:Y:S01]  /*02e0*/  ULDC UR6, c[0x0][0x580] ;  /* 0x0001600000067ab9 */ /* 0x000fe20000000800 */
[----:B------:R-:W-:Y:S01]  /*02f0*/  IMAD.MOV.U32 R7, RZ, RZ, 0x1 ;  /* 0x00000001ff077424 */ /* 0x000fe200078e00ff */
[----:B------:R-:W-:Y:S02]  /*0300*/  FSETP.NEU.AND P1, PT, RZ, UR6, PT ;  /* 0x00000006ff007c0b */ /* 0x000fe4000bf2d000 */
[----:B------:R-:W-:-:S11]  /*0310*/  CS2R R2, SRZ ;  /* 0x0000000000027805 */ /* 0x000fd6000001ff00 */
.L_x_2:
[----:B------:R-:W-:Y:S02]  /*0320*/  ISETP.NE.U32.AND P4, PT, R2, RZ, PT ;  /* 0x000000ff0200720c */ /* 0x000fe40003f85070 */
[----:B------:R-:W-:Y:S02]  /*0330*/  ISETP.NE.AND.EX P5, PT, RZ, UR5, PT, P2 ;  /* 0x00000005ff007c0c */ /* 0x000fe4000bfa5320 */
[----:B------:R-:W-:Y:S02]  /*0340*/  ISETP.NE.AND.EX P2, PT, R3, RZ, PT, P4 ;  /* 0x000000ff0300720c */ /* 0x000fe40003f45340 */
[----:B------:R-:W-:-:S11]  /*0350*/  PLOP3.LUT P0, PT, PT, PT, PT, 0x8, 0x0 ;  /* 0x000000000000781c */ /* 0x000fd60003f0e170 */
[----:B------:R-:W-:Y:S05]  /*0360*/  @P2 BRA P5, `(.L_x_4) ;  /* 0x0000000000342947 */ /* 0x000fea0002800000 */
[----:B------:R-:W-:-:S04]  /*0370*/  ISETP.NE.U32.AND P0, PT, RZ, UR4, PT ;  /* 0x00000004ff007c0c */ /* 0x000fc8000bf05070 */
[----:B------:R-:W-:-:S13]  /*0380*/  ISETP.NE.AND.EX P0, PT, RZ, UR5, PT, P0 ;  /* 0x00000005ff007c0c */ /* 0x000fda000bf05300 */
[----:B------:R-:W-:Y:S05]  /*0390*/  @!P0 BRA `(.L_x_5) ;  /* 0x0000000000248947 */ /* 0x000fea0003800000 */
[----:B------:R-:W-:Y:S02]  /*03a0*/  PRMT R7, R7, 0x9910, RZ ;  /* 0x0000991007077816 */ /* 0x000fe400000000ff */
[----:B------:R-:W-:Y:S02]  /*03b0*/  ISETP.NE.U32.AND P0, PT, R2, RZ, PT ;  /* 0x000000ff0200720c */ /* 0x000fe40003f05070 */
[----:B------:R-:W-:Y:S02]  /*03c0*/  ISETP.NE.AND P2, PT, R7, RZ, PT ;  /* 0x000000ff0700720c */ /* 0x000fe40003f45270 */
[----:B------:R-:W-:Y:S02]  /*03d0*/  ISETP.NE.AND.EX P0, PT, R3, RZ, PT, P0 ;  /* 0x000000ff0300720c */ /* 0x000fe40003f05300 */
[----:B------:R-:W-:-:S09]  /*03e0*/  SEL R2, RZ, 0xffffffff, P1 ;  /* 0xffffffffff027807 */ /* 0x000fd20000800000 */
[----:B------:R-:W-:-:S04]  /*03f0*/  @!P2 SEL R2, RZ, 0xffffffff, P0 ;  /* 0xffffffffff02a807 */ /* 0x000fc80000000000 */
[----:B------:R-:W-:-:S04]  /*0400*/  LOP3.LUT R2, R2, 0x1, RZ, 0xc0, !PT ;  /* 0x0000000102027812 */ /* 0x000fc800078ec0ff */
[----:B------:R-:W-:Y:S01]  /*0410*/  ISETP.EQ.U32.AND P0, PT, R2, 0x1, PT ;  /* 0x000000010200780c */ /* 0x000fe20003f02070 */
[----:B------:R-:W-:-:S12]  /*0420*/  BRA `(.L_x_4) ;  /* 0x0000000000047947 */ /* 0x000fd80003800000 */
.L_x_5:
[----:B------:R-:W-:-:S13]  /*0430*/  PLOP3.LUT P0, PT, P1, PT, PT, 0x8, 0x0 ;  /* 0x000000000000781c */ /* 0x000fda0000f0e170 */
.L_x_4:
[----:B------:R-:W1:Y:S02]  /*0440*/  SHFL.IDX PT, R2, R6, RZ, 0x1f ;  /* 0x00001fff06027589 */ /* 0x000e6400000e0000 */
[----:B-1----:R-:W-:-:S13]  /*0450*/  ISETP.NE.AND P1, PT, R2, RZ, PT ;  /* 0x000000ff0200720c */ /* 0x002fda0003f25270 */
[----:B------:R-:W-:Y:S05]  /*0460*/  @P1 BRA `(.L_x_6) ;  /* 0x0000000000841947 */ /* 0x000fea0003800000 */
[----:B------:R-:W-:Y:S01]  /*0470*/  ELECT P1, URZ, PT ;  /* 0x00000000003f782f */ /* 0x000fe20003820000 */
[----:B------:R-:W-:-:S12]  /*0480*/  BSSY B0, `(.L_x_6) ;  /* 0x000001f000007945 */ /* 0x000fd80003800000 */
[----:B------:R-:W-:Y:S05]  /*0490*/  @!P1 BRA `(.L_x_7) ;  /* 0x0000000000749947 */ /* 0x000fea0003800000 */
[----:B------:R-:W1:Y:S01]  /*04a0*/  S2UR UR8, SR_CgaCtaId ;  /* 0x00000000000879c3 */ /* 0x000e620000008800 */
[----:B------:R-:W-:Y:S01]  /*04b0*/  UMOV UR4, 0x400 ;  /* 0x0000040000047882 */ /* 0x000fe20000000000 */
[----:B------:R-:W-:Y:S01]  /*04c0*/  UMOV UR5, 0x1 ;  /* 0x0000000100057882 */ /* 0x000fe20000000000 */
[----:B------:R-:W-:Y:S02]  /*04d0*/  UMOV UR6, 0x100 ;  /* 0x0000010000067882 */ /* 0x000fe40000000000 */
[----:B------:R-:W-:-:S04]  /*04e0*/  UIADD3 UR6, -UR6, 0x100000, URZ ;  /* 0x0010000006067890 */ /* 0x000fc8000fffe13f */
[----:B------:R-:W-:Y:S02]  /*04f0*/  USHF.L.U32 UR7, UR6, 0xb, URZ ;  /* 0x0000000b06077899 */ /* 0x000fe4000800063f */
[----:B------:R-:W-:Y:S02]  /*0500*/  USHF.L.U32 UR6, UR6, 0x1, URZ ;  /* 0x0000000106067899 */ /* 0x000fe4000800063f */
[----:B-1----:R-:W-:Y:S02]  /*0510*/  ULEA UR8, UR8, UR4, 0x18 ;  /* 0x0000000408087291 */ /* 0x002fe4000f8ec03f */
[----:B------:R-:W-:-:S04]  /*0520*/  UIADD3 UR4, -UR5, 0x100000, URZ ;  /* 0x0010000005047890 */ /* 0x000fc8000fffe13f */
[----:B------:R-:W-:Y:S02]  /*0530*/  USHF.L.U32 UR5, UR4, 0xb, URZ ;  /* 0x0000000b04057899 */ /* 0x000fe4000800063f */
[----:B------:R-:W-:Y:S01]  /*0540*/  USHF.L.U32 UR4, UR4, 0x1, URZ ;  /* 0x0000000104047899 */ /* 0x000fe2000800063f */
[----:B------:R-:W1:Y:S11]  /*0550*/  FENCE.VIEW.ASYNC.S ;  /* 0x00000000000073c6 */ /* 0x000e760000000000 */
[----:B-1----:R1:W2:Y:S01]  /*0560*/  SYNCS.EXCH.64 URZ, [UR8], UR4 ;  /* 0x00000004083f75b2 */ /* 0x0022a20008000100 */
[----:B------:R1:W3:Y:S01]  /*0570*/  SYNCS.EXCH.64 URZ, [UR8+0x40], UR6 ;  /* 0x00004006083f75b2 */ /* 0x0002e20008000100 */
[----:B------:R1:W4:Y:S01]  /*0580*/  SYNCS.EXCH.64 URZ, [UR8+0x8], UR4 ;  /* 0x00000804083f75b2 */ /* 0x0003220008000100 */
[----:B------:R1:W1:Y:S01]  /*0590*/  SYNCS.EXCH.64 URZ, [UR8+0x48], UR6 ;  /* 0x00004806083f75b2 */ /* 0x0002620008000100 */
        /* <DEDUP_REMOVED lines=12> */
[----:B------:R-:W-:Y:S01]  /*0660*/  NOP ;  /* 0x0000000000007918 */ /* 0x000fe20000000000 */
.L_x_7:
[----:B-1----:R-:W-:Y:S05]  /*0670*/  BSYNC B0 ;  /* 0x0000000000007941 */ /* 0x002fea0003800000 */
.L_x_6:
[----:B------:R-:W1:Y:S01]  /*0680*/  SHFL.IDX PT, R3, R6, RZ, 0x1f ;  /* 0x00001fff06037589 */ /* 0x000e6200000e0000 */
[----:B------:R-:W2:Y:S01]  /*0690*/  LDC R2, c[0x0][0x904] ;  /* 0x00024100ff027b82 */ /* 0x000ea20000000800 */
[----:B------:R-:W-:Y:S01]  /*06a0*/  NOP ;  /* 0x0000000000007918 */ /* 0x000fe20000000000 */
[----:B-1----:R-:W-:-:S13]  /*06b0*/  ISETP.NE.AND P1, PT, R3, RZ, PT ;  /* 0x000000ff0300720c */ /* 0x002fda0003f25270 */
[----:B------:R-:W-:Y:S05]  /*06c0*/  @P1 BRA `(.L_x_8) ;  /* 0x0000000000501947 */ /* 0x000fea0003800000 */
[----:B------:R-:W1:Y:S01]  /*06d0*/  S2UR UR5, SR_CgaCtaId ;  /* 0x00000000000579c3 */ /* 0x000e620000008800 */
[----:B------:R-:W-:Y:S01]  /*06e0*/  UMOV UR4, 0x400 ;  /* 0x0000040000047882 */ /* 0x000fe20000000000 */
[----:B------:R-:W-:Y:S01]  /*06f0*/  UMOV UR6, 0x20 ;  /* 0x0000002000067882 */ /* 0x000fe20000000000 */
[----:B------:R-:W-:Y:S01]  /*0700*/  UMOV UR7, 0x100 ;  /* 0x0000010000077882 */ /* 0x000fe20000000000 */
[----:B------:R-:W-:Y:S01]  /*0710*/  ELECT P1, URZ, PT ;  /* 0x00000000003f782f */ /* 0x000fe20003820000 */
[----:B-1----:R-:W-:Y:S02]  /*0720*/  ULEA UR8, UR5, UR4, 0x18 ;  /* 0x0000000405087291 */ /* 0x002fe4000f8ec03f */
[----:B------:R-:W-:-:S04]  /*0730*/  UIADD3 UR4, -UR6, 0x100000, URZ ;  /* 0x0010000006047890 */ /* 0x000fc8000fffe13f */
[----:B------:R-:W-:Y:S02]  /*0740*/  USHF.L.U32 UR5, UR4, 0xb, URZ ;  /* 0x0000000b04057899 */ /* 0x000fe4000800063f */
[----:B------:R-:W-:Y:S02]  /*0750*/  USHF.L.U32 UR4, UR4, 0x1, URZ ;  /* 0x0000000104047899 */ /* 0x000fe4000800063f */
[----:B------:R-:W-:-:S04]  /*0760*/  UIADD3 UR6, -UR7, 0x100000, URZ ;  /* 0x0010000007067890 */ /* 0x000fc8000fffe13f */
[----:B------:R-:W-:Y:S02]  /*0770*/  USHF.L.U32 UR7, UR6, 0xb, URZ ;  /* 0x0000000b06077899 */ /* 0x000fe4000800063f */
[----:B------:R-:W-:Y:S01]  /*0780*/  USHF.L.U32 UR6, UR6, 0x1, URZ ;  /* 0x0000000106067899 */ /* 0x000fe2000800063f */
[----:B------:R-:W1:Y:S03]  /*0790*/  FENCE.VIEW.ASYNC.S ;  /* 0x00000000000073c6 */ /* 0x000e660000000000 */
[----:B-1----:R1:W1:Y:S08]  /*07a0*/  SYNCS.EXCH.64 URZ, [UR8+0x80], UR4 ;  /* 0x00008004083f75b2 */ /* 0x0022700008000100 */
[----:B------:R1:W1:Y:S01]  /*07b0*/  SYNCS.EXCH.64 URZ, [UR8+0x98], UR6 ;  /* 0x00009806083f75b2 */ /* 0x0002620008000100 */
[----:B------:R1:W1:Y:S01]  /*07c0*/  SYNCS.EXCH.64 URZ, [UR8+0x88], UR4 ;  /* 0x00008804083f75b2 */ /* 0x0002620008000100 */
[----:B------:R1:W1:Y:S01]  /*07d0*/  SYNCS.EXCH.64 URZ, [UR8+0xa0], UR6 ;  /* 0x0000a006083f75b2 */ /* 0x0002620008000100 */
[----:B------:R1:W1:Y:S01]  /*07e0*/  SYNCS.EXCH.64 URZ, [UR8+0x90], UR4 ;  /* 0x00009004083f75b2 */ /* 0x0002620008000100 */
[----:B------:R1:W1:Y:S01]  /*07f0*/  SYNCS.EXCH.64 URZ, [UR8+0xa8], UR6 ;  /* 0x0000a806083f75b2 */ /* 0x0002620008000100 */
[----:B------:R-:W-:Y:S01]  /*0800*/  NOP ;  /* 0x0000000000007918 */ /* 0x000fe20000000000 */
.L_x_8:
[----:B------:R-:W5:Y:S01]  /*0810*/  SHFL.IDX PT, R6, R6, RZ, 0x1f ;  /* 0x00001fff06067589 */ /* 0x000f6200000e0000 */
[----:B------:R-:W-:Y:S01]  /*0820*/  ELECT P1, URZ, PT ;  /* 0x00000000003f782f */ /* 0x000fe20003820000 */
[----:B------:R-:W3:Y:S01]  /*0830*/  S2UR UR42, SR_CgaCtaId ;  /* 0x00000000002a79c3 */ /* 0x000ee20000008800 */
[----:B--2---:R-:W-:Y:S01]  /*0840*/  ISETP.NE.AND P6, PT, R2, 0x1, PT ;  /* 0x000000010200780c */ /* 0x004fe20003fc5270 */
[----:B------:R-:W2:Y:S01]  /*0850*/  S2R R3, SR_CTAID.Y ;  /* 0x0000000000037919 */ /* 0x000ea20000002600 */
[----:B-1----:R-:W-:Y:S01]  /*0860*/  UMOV UR4, 0x20 ;  /* 0x0000002000047882 */ /* 0x002fe20000000000 */
[----:B------:R-:W-:Y:S01]  /*0870*/  ISETP.NE.AND P4, PT, R0, RZ, PT ;  /* 0x000000ff0000720c */ /* 0x000fe20003f85270 */
[----:B------:R-:W-:Y:S01]  /*0880*/  NOP ;  /* 0x0000000000007918 */ /* 0x000fe20000000000 */
[----:B------:R-:W1:Y:S01]  /*0890*/  S2R R8, SR_CTAID.X ;  /* 0x0000000000087919 */ /* 0x000e620000002500 */
[----:B------:R-:W-:Y:S01]  /*08a0*/  P2R R7, PR, RZ, 0x40 ;  /* 0x00000040ff077803 */ /* 0x000fe20000000000 */
[----:B------:R-:W-:Y:S01]  /*08b0*/  IMAD.MOV.U32 R9, RZ, RZ, RZ ;  /* 0x000000ffff097224 */ /* 0x000fe200078e00ff */
[----:B------:R-:W-:Y:S05]  /*08c0*/  BSSY B6, `(.L_x_9) ;  /* 0x0000627000067945 */ /* 0x000fea0003800000 */
[----:B------:R-:W1:Y:S01]  /*08d0*/  @P6 LDC R17, c[0x0][0x10] ;  /* 0x00000400ff116b82 */ /* 0x000e620000000800 */
[----:B------:R-:W-:Y:S01]  /*08e0*/  @P6 IMAD.MOV.U32 R7, RZ, RZ, RZ ;  /* 0x000000ffff076224 */ /* 0x000fe200078e00ff */
[----:B-----5:R-:W-:-:S06]  /*08f0*/  ISETP.NE.OR P2, PT, R6, RZ, !P1 ;  /* 0x000000ff0600720c */ /* 0x020fcc0004f45670 */
[----:B------:R-:W5:Y:S01]  /*0900*/  @!P6 LDC R11, c[0x0][0xc] ;  /* 0x00000300ff0beb82 */ /* 0x000f620000000800 */
[----:B------:R-:W-:-:S04]  /*0910*/  ISETP.EQ.OR P1, PT, R0, 0x3, !P4 ;  /* 0x000000030000780c */ /* 0x000fc80006722670 */
[----:B------:R-:W-:-:S04]  /*0920*/  ISETP.EQ.AND P1, PT, R10, RZ, P1 ;  /* 0x000000ff0a00720c */ /* 0x000fc80000f22270 */
[----:B------:R-:W-:Y:S01]  /*0930*/  SEL R22, RZ, 0x1, !P1 ;  /* 0x00000001ff167807 */ /* 0x000fe20004800000 */
[----:B--2---:R-:W-:Y:S01]  /*0940*/  @P6 IMAD.MOV.U32 R6, RZ, RZ, R3 ;  /* 0x000000ffff066224 */ /* 0x004fe200078e0003 */
[----:B------:R-:W-:Y:S01]  /*0950*/  VOTEU.ALL UP0, P2 ;  /* 0x00000000003f7886 */ /* 0x000fe20001000000 */
[----:B------:R-:W-:Y:S02]  /*0960*/  VOTEU.ALL UP1, P2 ;  /* 0x00000000003f7886 */ /* 0x000fe40001020000 */
[----:B-1----:R-:W-:Y:S02]  /*0970*/  @P6 IMAD.WIDE.U32 R16, R8, R17, R6 ;  /* 0x0000001108106225 */ /* 0x002fe400078e0006 */
[----:B------:R-:W-:Y:S01]  /*0980*/  @!UP0 UMOV UR6, 0x400 ;  /* 0x0000040000068882 */ /* 0x000fe20000000000 */
[----:B------:R-:W-:-:S04]  /*0990*/  @!UP0 UIADD3 UR4, -UR4, 0x100000, URZ ;  /* 0x0010000004048890 */ /* 0x000fc8000fffe13f */
[----:B------:R-:W-:Y:S02]  /*09a0*/  @!UP0 USHF.L.U32 UR5, UR4, 0xb, URZ ;  /* 0x0000000b04058899 */ /* 0x000fe4000800063f */
[----:B------:R-:W-:Y:S01]  /*09b0*/  @!UP0 USHF.L.U32 UR4, UR4, 0x1, URZ ;  /* 0x0000000104048899 */ /* 0x000fe2000800063f */
[----:B------:R-:W-:Y:S01]  /*09c0*/  @P6 IMAD.MOV.U32 R7, RZ, RZ, RZ ;  /* 0x000000ffff076224 */ /* 0x000fe200078e00ff */
[----:B---3--:R-:W-:Y:S01]  /*09d0*/  @!UP0 ULEA UR8, UR42, UR6, 0x18 ;  /* 0x000000062a088291 */ /* 0x008fe2000f8ec03f */
[----:B------:R-:W-:Y:S01]  /*09e0*/  VOTEU.ALL UP0, P2 ;  /* 0x00000000003f7886 */ /* 0x000fe20001000000 */
[C---:B------:R-:W-:Y:S01]  /*09f0*/  ISETP.NE.AND P2, PT, R10.reuse, RZ, PT ;  /* 0x000000ff0a00720c */ /* 0x040fe20003f45270 */
[----:B------:R-:W-:Y:S01]  /*0a00*/  ULDC UR6, c[0x0][0xc] ;  /* 0x0000030000067ab9 */ /* 0x000fe20000000800 */
[----:B------:R-:W-:Y:S01]  /*0a10*/  ULDC UR7, c[0x0][0x10] ;  /* 0x0000040000077ab9 */ /* 0x000fe20000000800 */
[----:B------:R-:W-:Y:S01]  /*0a20*/  VIADD R10, R10, 0xffffffff ;  /* 0xffffffff0a0a7836 */ /* 0x000fe20000000000 */
[----:B------:R-:W-:Y:S01]  /*0a30*/  ISETP.EQ.AND P5, PT, R0, 0x2, !P2 ;  /* 0x000000020000780c */ /* 0x000fe200057a2270 */
[----:B------:R-:W-:-:S02]  /*0a40*/  @P6 IMAD.IADD R17, R17, 0x1, R7 ;  /* 0x0000000111116824 */ /* 0x000fc400078e0207 */
[----:B-----5:R-:W-:Y:S01]  /*0a50*/  @!P6 IMAD.WIDE.U32 R6, R11, R3, R8 ;  /* 0x000000030b06e225 */ /* 0x020fe200078e0008 */
[----:B------:R-:W-:Y:S01]  /*0a60*/  ISETP.GE.U32.AND P1, PT, R10, 0x2, PT ;  /* 0x000000020a00780c */ /* 0x000fe20003f26070 */
[----:B------:R-:W1:Y:S02]  /*0a70*/  FENCE.VIEW.ASYNC.S ;  /* 0x00000000000073c6 */ /* 0x000e640000000000 */
[----:B-1----:R-:W4:Y:S01]  /*0a80*/  @!UP0 SYNCS.EXCH.64 URZ, [UR8+0xb0], UR4 ;  /* 0x0000b004083f85b2 */ /* 0x002f220008000100 */
[----:B------:R-:W-:Y:S01]  /*0a90*/  SEL R19, RZ, 0x1, !P5 ;  /* 0x00000001ff137807 */ /* 0x000fe20006800000 */
[----:B------:R-:W-:Y:S01]  /*0aa0*/  @!P6 IMAD.MOV.U32 R16, RZ, RZ, R6 ;  /* 0x000000ffff10e224 */ /* 0x000fe200078e0006 */
[----:B------:R-:W-:Y:S01]  /*0ab0*/  SEL R22, R22, 0x2, P1 ;  /* 0x0000000216167807 */ /* 0x000fe20000800000 */
[----:B------:R-:W-:Y:S01]  /*0ac0*/  @!P6 IMAD.MOV.U32 R17, RZ, RZ, R7 ;  /* 0x000000ffff11e224 */ /* 0x000fe200078e0007 */
[----:B------:R-:W-:Y:S01]  /*0ad0*/  SEL R19, R19, 0x2, P1 ;  /* 0x0000000213137807 */ /* 0x000fe20000800000 */
[----:B------:R1:W4:Y:S01]  /*0ae0*/  @!UP1 SYNCS.EXCH.64 URZ, [UR8+0xb8], UR4 ;  /* 0x0000b804083f95b2 */ /* 0x0003220008000100 */
[----:B------:R-:W-:Y:S01]  /*0af0*/  NOP ;  /* 0x0000000000007918 */ /* 0x000fe20000000000 */
[----:B-1----:R-:W-:-:S03]  /*0b00*/  UIMAD.WIDE.U32 UR4, UR6, UR7, URZ ;  /* 0x00000007060472a5 */ /* 0x002fc6000f8e003f */
[----:B------:R-:W-:Y:S02]  /*0b10*/  ULDC UR6, c[0x0][0x14] ;  /* 0x0000050000067ab9 */ /* 0x000fe40000000800 */
[----:B------:R-:W-:Y:S02]  /*0b20*/  UIMAD.WIDE.U32 UR36, UR4, UR6, URZ ;  /* 0x00000006042472a5 */ /* 0x000fe4000f8e003f */
[----:B------:R-:W-:-:S04]  /*0b30*/  UIMAD UR41, UR5, UR6, URZ ;  /* 0x00000006052972a4 */ /* 0x000fc8000f8e023f */
[----:B------:R-:W-:Y:S01]  /*0b40*/  UIADD3 UR41, UR37, UR41, URZ ;  /* 0x0000002925297290 */ /* 0x000fe2000fffe03f */
[----:B----4-:R-:W-:Y:S06]  /*0b50*/  BAR.SYNC.DEFER_BLOCKING 0x0 ;  /* 0x0000000000007b1d */ /* 0x010fec0000010000 */
[----:B------:R-:W-:Y:S05]  /*0b60*/  @!P2 BRA `(.L_x_10) ;  /* 0x00000034009ca947 */ /* 0x000fea0003800000 */
[----:B------:R-:W-:-:S13]  /*0b70*/  ISETP.GT.U32.AND P0, PT, R10, 0x1, PT ;  /* 0x000000010a00780c */ /* 0x000fda0003f04070 */
[----:B------:R-:W-:Y:S05]  /*0b80*/  @P0 BRA `(.L_x_11) ;  /* 0x0000005c00e80947 */ /* 0x000fea0003800000 */
[----:B------:R-:W-:Y:S01]  /*0b90*/  ULDC.64 UR4, c[0x0][0x8f8] ;  /* 0x00023e0000047ab9 */ /* 0x000fe20000000a00 */
[----:B------:R-:W-:Y:S01]  /*0ba0*/  UMOV UR47, 0xffffffff ;  /* 0xffffffff002f7882 */ /* 0x000fe20000000000 */
[----:B------:R-:W-:Y:S01]  /*0bb0*/  ISETP.GE.U32.AND P0, PT, R16, UR4, PT ;  /* 0x0000000410007c0c */ /* 0x000fe2000bf06070 */
[----:B------:R-:W-:Y:S01]  /*0bc0*/  IMAD.MOV.U32 R23, RZ, RZ, -0x1 ;  /* 0xffffffffff177424 */ /* 0x000fe200078e00ff */
[----:B------:R-:W-:Y:S01]  /*0bd0*/  PRMT R56, RZ, 0x7610, R56 ;  /* 0x00007610ff387816 */ /* 0x000fe20000000038 */
[----:B------:R-:W-:Y:S01]  /*0be0*/  IMAD.MOV.U32 R60, RZ, RZ, -0x1 ;  /* 0xffffffffff3c7424 */ /* 0x000fe200078e00ff */
[----:B------:R-:W-:Y:S02]  /*0bf0*/  ISETP.GE.U32.AND.EX P0, PT, R17, UR5, PT, P0 ;  /* 0x0000000511007c0c */ /* 0x000fe4000bf06100 */
[----:B------:R-:W-:-:S11]  /*0c00*/  PRMT R0, RZ, 0x7610, R0 ;  /* 0x00007610ff007816 */ /* 0x000fd60000000000 */
[----:B------:R-:W-:Y:S05]  /*0c10*/  @P0 BRA `(.L_x_12) ;  /* 0x0000000400600947 */ /* 0x000fea0003800000 */
[----:B------:R-:W1:Y:S01]  /*0c20*/  LDC.64 R14, c[0x0][0x8d0] ;  /* 0x00023400ff0e7b82 */ /* 0x000e620000000a00 */
[----:B------:R-:W-:Y:S02]  /*0c30*/  IMAD.MOV.U32 R4, RZ, RZ, R16 ;  /* 0x000000ffff047224 */ /* 0x000fe400078e0010 */
[----:B------:R-:W-:-:S05]  /*0c40*/  IMAD.MOV.U32 R5, RZ, RZ, R17 ;  /* 0x000000ffff057224 */ /* 0x000fca00078e0011 */
[----:B------:R-:W2:Y:S08]  /*0c50*/  LDC R0, c[0x0][0x8d8] ;  /* 0x00023600ff007b82 */ /* 0x000eb00000000800 */
[----:B------:R-:W3:Y:S01]  /*0c60*/  LDC.64 R20, c[0x0][0x8c8] ;  /* 0x00023200ff147b82 */ /* 0x000ee20000000a00 */
[----:B-1----:R-:W-:-:S04]  /*0c70*/  ISETP.NE.U32.AND P0, PT, R14, RZ, PT ;  /* 0x000000ff0e00720c */ /* 0x002fc80003f05070 */
[----:B------:R-:W-:-:S13]  /*0c80*/  ISETP.NE.AND.EX P0, PT, R15, RZ, PT, P0 ;  /* 0x000000ff0f00720c */ /* 0x000fda0003f05300 */
[----:B--23--:R-:W-:Y:S05]  /*0c90*/  @!P0 BRA `(.L_x_13) ;  /* 0x0000000000288947 */ /* 0x00cfea0003800000 */
[----:B------:R-:W1:Y:S02]  /*0ca0*/  LDC R11, c[0x0][0x8dc] ;  /* 0x00023700ff0b7b82 */ /* 0x000e640000000800 */
[----:B-1----:R-:W-:-:S05]  /*0cb0*/  IADD3 R11, P0, R16, R11, RZ ;  /* 0x0000000b100b7210 */ /* 0x002fca0007f1e0ff */
[----:B------:R-:W-:-:S04]  /*0cc0*/  IMAD.X R13, RZ, RZ, R17, P0 ;  /* 0x000000ffff0d7224 */ /* 0x000fc800000e0611 */
[----:B------:R-:W-:-:S04]  /*0cd0*/  IMAD.WIDE.U32 R4, R13, R14, RZ ;  /* 0x0000000e0d047225 */ /* 0x000fc800078e00ff */
[----:B------:R-:W-:-:S04]  /*0ce0*/  IMAD.WIDE.U32 R6, P0, R11, R15, R4 ;  /* 0x0000000f0b067225 */ /* 0x000fc80007800004 */
[----:B------:R-:W-:-:S04]  /*0cf0*/  IMAD.WIDE.U32 R4, R11, R14, RZ ;  /* 0x0000000e0b047225 */ /* 0x000fc800078e00ff */
[----:B------:R-:W-:Y:S01]  /*0d00*/  IMAD.X R11, RZ, RZ, RZ, P0 ;  /* 0x000000ffff0b7224 */ /* 0x000fe200000e06ff */
[----:B------:R-:W-:Y:S01]  /*0d10*/  IADD3 RZ, P0, R5, R6, RZ ;  /* 0x0000000605ff7210 */ /* 0x000fe20007f1e0ff */
[----:B------:R-:W-:-:S04]  /*0d20*/  IMAD.MOV.U32 R10, RZ, RZ, R7 ;  /* 0x000000ffff0a7224 */ /* 0x000fc800078e0007 */
[----:B------:R-:W-:-:S08]  /*0d30*/  IMAD.WIDE.U32.X R4, R13, R15, R10, P0 ;  /* 0x0000000f0d047225 */ /* 0x000fd000000e040a */
.L_x_13:
[-CC-:B------:R-:W-:Y:S01]  /*0d40*/  SHF.R.U64 R25, R4, R0.reuse, R5.reuse ;  /* 0x0000000004197219 */ /* 0x180fe20000001205 */
[----:B------:R-:W1:Y:S01]  /*0d50*/  LDC.64 R26, c[0x0][0x8e8] ;  /* 0x00023a00ff1a7b82 */ /* 0x000e620000000a00 */
[----:B------:R-:W-:Y:S01]  /*0d60*/  SHF.R.U32.HI R4, RZ, R0, R5 ;  /* 0x00000000ff047219 */ /* 0x000fe20000011605 */
[----:B------:R-:W-:Y:S01]  /*0d70*/  ULDC UR4, c[0x0][0x150] ;  /* 0x0000540000047ab9 */ /* 0x000fe20000000800 */
[----:B------:R-:W-:Y:S02]  /*0d80*/  I2FP.F32.U32 R0, R8 ;  /* 0x0000000800007245 */ /* 0x000fe40000201000 */
[----:B------:R-:W-:-:S03]  /*0d90*/  IADD3 R9, P0, RZ, -R25, RZ ;  /* 0x80000019ff097210 */ /* 0x000fc60007f1e0ff */
[----:B------:R-:W2:Y:S01]  /*0da0*/  LDC R10, c[0x0][0x8c0] ;  /* 0x00023000ff0a7b82 */ /* 0x000ea20000000800 */
[----:B------:R-:W-:Y:S01]  /*0db0*/  FMUL R0, R0, UR4 ;  /* 0x0000000400007c20 */ /* 0x000fe20008400000 */
[----:B------:R-:W-:Y:S01]  /*0dc0*/  IMAD.X R11, RZ, RZ, ~R4, P0 ;  /* 0x000000ffff0b7224 */ /* 0x000fe200000e0e04 */
[----:B------:R-:W-:Y:S01]  /*0dd0*/  ULDC UR4, c[0x0][0x154] ;  /* 0x0000550000047ab9 */ /* 0x000fe20000000800 */
[----:B------:R-:W-:-:S03]  /*0de0*/  IMAD.WIDE.U32 R4, R9, R20, R16 ;  /* 0x0000001409047225 */ /* 0x000fc600078e0010 */
[----:B------:R-:W3:Y:S01]  /*0df0*/  F2I.U32.TRUNC.NTZ R0, R0 ;  /* 0x0000000000007305 */ /* 0x000ee2000020f000 */
[----:B------:R-:W4:Y:S01]  /*0e00*/  LDC R7, c[0x0][0x144] ;  /* 0x00005100ff077b82 */ /* 0x000f220000000800 */
[----:B------:R-:W-:-:S04]  /*0e10*/  IMAD R6, R11, R20, RZ ;  /* 0x000000140b067224 */ /* 0x000fc800078e02ff */
[----:B------:R-:W-:-:S03]  /*0e20*/  IMAD R9, R9, R21, R6 ;  /* 0x0000001509097224 */ /* 0x000fc600078e0206 */
[----:B------:R-:W5:Y:S01]  /*0e30*/  LDC R12, c[0x0][0x8b0] ;  /* 0x00022c00ff0c7b82 */ /* 0x000f620000000800 */
[----:B------:R-:W-:Y:S01]  /*0e40*/  IMAD.IADD R9, R5, 0x1, R9 ;  /* 0x0000000105097824 */ /* 0x000fe200078e0209 */
[----:B-1----:R-:W-:Y:S01]  /*0e50*/  ISETP.NE.U32.AND P0, PT, R26, RZ, PT ;  /* 0x000000ff1a00720c */ /* 0x002fe20003f05070 */
[----:B---3--:R-:W-:-:S03]  /*0e60*/  IMAD.MOV R5, RZ, RZ, -R0 ;  /* 0x000000ffff057224 */ /* 0x008fc600078e0a00 */
[----:B------:R-:W-:Y:S02]  /*0e70*/  ISETP.NE.AND.EX P0, PT, R27, RZ, PT, P0 ;  /* 0x000000ff1b00720c */ /* 0x000fe40003f05300 */
[----:B------:R-:W1:Y:S01]  /*0e80*/  LDC R11, c[0x0][0x900] ;  /* 0x00024000ff0b7b82 */ /* 0x000e620000000800 */
[-CC-:B--2---:R-:W-:Y:S02]  /*0e90*/  SHF.R.U64 R20, R4, R10.reuse, R9.reuse ;  /* 0x0000000a04147219 */ /* 0x184fe40000001209 */
[----:B------:R-:W-:Y:S02]  /*0ea0*/  I2FP.F32.U32 R4, R3 ;  /* 0x0000000300047245 */ /* 0x000fe40000201000 */
[----:B------:R-:W-:Y:S01]  /*0eb0*/  SHF.R.U32.HI R9, RZ, R10, R9 ;  /* 0x0000000aff097219 */ /* 0x000fe20000011609 */
[----:B------:R-:W-:Y:S02]  /*0ec0*/  IMAD.MOV.U32 R10, RZ, RZ, 0x1 ;  /* 0x00000001ff0a7424 */ /* 0x000fe400078e00ff */
[----:B------:R-:W2:Y:S01]  /*0ed0*/  LDC R14, c[0x0][0x148] ;  /* 0x00005200ff0e7b82 */ /* 0x000ea20000000800 */
[----:B----4-:R-:W-:-:S02]  /*0ee0*/  IMAD R0, R7, R5, R8 ;  /* 0x0000000507007224 */ /* 0x010fc400078e0208 */
[----:B------:R-:W-:Y:S01]  /*0ef0*/  FMUL R5, R4, UR4 ;  /* 0x0000000404057c20 */ /* 0x000fe20008400000 */
[----:B------:R-:W-:-:S04]  /*0f00*/  IMAD.MOV.U32 R4, RZ, RZ, -0x1 ;  /* 0xffffffffff047424 */ /* 0x000fc800078e00ff */
[----:B------:R-:W3:Y:S01]  /*0f10*/  LDC R24, c[0x0][0x8a8] ;  /* 0x00022a00ff187b82 */ /* 0x000ee20000000800 */
[-CC-:B-----5:R-:W-:Y:S02]  /*0f20*/  SHF.R.U64 R28, R20, R12.reuse, R9.reuse ;  /* 0x0000000c141c7219 */ /* 0x1a0fe40000001209 */
[----:B------:R-:W-:Y:S02]  /*0f30*/  SHF.R.U32.HI R6, RZ, R12, R9 ;  /* 0x0000000cff067219 */ /* 0x000fe40000011609 */
[----:B------:R4:W1:Y:S03]  /*0f40*/  F2I.U32.TRUNC.NTZ R12, R5 ;  /* 0x00000005000c7305 */ /* 0x000866000020f000 */
[----:B------:R-:W2:Y:S01]  /*0f50*/  LDC R15, c[0x0][0x8f0] ;  /* 0x00023c00ff0f7b82 */ /* 0x000ea20000000800 */
[-C--:B-1----:R-:W-:Y:S02]  /*0f60*/  SHF.R.U64 R30, R28, R11.reuse, R6 ;  /* 0x0000000b1c1e7219 */ /* 0x082fe40000001206 */
[----:B------:R-:W-:-:S02]  /*0f70*/  SHF.L.U32 R4, R4, R11, RZ ;  /* 0x0000000b04047219 */ /* 0x000fc400000006ff */
[-C--:B------:R-:W-:Y:S02]  /*0f80*/  SHF.R.U32.HI R6, RZ, R11.reuse, R6 ;  /* 0x0000000bff067219 */ /* 0x080fe40000011606 */
[----:B------:R-:W-:Y:S01]  /*0f90*/  SHF.L.U32 R10, R10, R11, RZ ;  /* 0x0000000b0a0a7219 */ /* 0x000fe200000006ff */
[----:B------:R-:W1:Y:S01]  /*0fa0*/  LDC R21, c[0x0][0x8e0] ;  /* 0x00023800ff157b82 */ /* 0x000e620000000800 */
[----:B------:R-:W-:Y:S01]  /*0fb0*/  LOP3.LUT R11, RZ, R4, RZ, 0x33, !PT ;  /* 0x00000004ff0b7212 */ /* 0x000fe200078e33ff */
[----:B------:R-:W-:Y:S02]  /*0fc0*/  IMAD.MOV.U32 R4, RZ, RZ, R30 ;  /* 0x000000ffff047224 */ /* 0x000fe400078e001e */
[----:B----4-:R-:W-:-:S04]  /*0fd0*/  IMAD.MOV.U32 R5, RZ, RZ, R6 ;  /* 0x000000ffff057224 */ /* 0x010fc800078e0006 */
[----:B------:R-:W4:Y:S01]  /*0fe0*/  LDC R23, c[0x0][0x8b8] ;  /* 0x00022e00ff177b82 */ /* 0x000f220000000800 */
[----:B------:R-:W-:Y:S05]  /*0ff0*/  @!P0 BRA `(.L_x_14) ;  /* 0x0000000000288947 */ /* 0x000fea0003800000 */
[----:B------:R-:W5:Y:S02]  /*1000*/  LDC R9, c[0x0][0x8f4] ;  /* 0x00023d00ff097b82 */ /* 0x000f640000000800 */
[----:B-----5:R-:W-:-:S05]  /*1010*/  IADD3 R9, P0, R30, R9, RZ ;  /* 0x000000091e097210 */ /* 0x020fca0007f1e0ff */
        /* <DEDUP_REMOVED lines=8> */
.L_x_14:
[----:B--2---:R-:W-:Y:S01]  /*10a0*/  SHF.R.U64 R4, R4, R15, R5 ;  /* 0x0000000f04047219 */ /* 0x004fe20000001205 */
[----:B---3--:R-:W-:Y:S01]  /*10b0*/  VIADD R5, R24, 0xffffffff ;  /* 0xffffffff18057836 */ /* 0x008fe20000000000 */
[----:B------:R-:W-:Y:S01]  /*10c0*/  LOP3.LUT R11, R28, R11, RZ, 0xc0, !PT ;  /* 0x0000000b1c0b7212 */ /* 0x000fe200078ec0ff */
[----:B------:R-:W-:Y:S01]  /*10d0*/  IMAD.MOV R12, RZ, RZ, -R12 ;  /* 0x000000ffff0c7224 */ /* 0x000fe200078e0a0c */
[----:B------:R-:W-:Y:S01]  /*10e0*/  R2UR UR47, R25 ;  /* 0x00000000192f72ca */ /* 0x000fe200000e0000 */
[----:B------:R-:W-:Y:S01]  /*10f0*/  IMAD.MOV R6, RZ, RZ, -R4 ;  /* 0x000000ffff067224 */ /* 0x000fe200078e0a04 */
[----:B------:R-:W-:Y:S01]  /*1100*/  LOP3.LUT R5, R20, R5, RZ, 0xc0, !PT ;  /* 0x0000000514057212 */ /* 0x000fe200078ec0ff */
[----:B------:R-:W-:Y:S02]  /*1110*/  @P6 IMAD R0, R14, R12, R3 ;  /* 0x0000000c0e006224 */ /* 0x000fe400078e0203 */
[----:B------:R-:W-:Y:S02]  /*1120*/  IMAD R11, R10, R4, R11 ;  /* 0x000000040a0b7224 */ /* 0x000fe400078e020b */
[----:B-1----:R-:W-:-:S02]  /*1130*/  IMAD R3, R6, R21, R30 ;  /* 0x0000001506037224 */ /* 0x002fc400078e021e */
[----:B----4-:R-:W-:Y:S02]  /*1140*/  IMAD R0, R11, R23, R0 ;  /* 0x000000170b007224 */ /* 0x010fe400078e0200 */
[----:B------:R-:W-:Y:S02]  /*1150*/  IMAD R3, R3, R24, R5 ;  /* 0x0000001803037224 */ /* 0x000fe400078e0205 */
[----:B------:R-:W-:-:S03]  /*1160*/  IMAD.MOV.U32 R4, RZ, RZ, 0x1 ;  /* 0x00000001ff047424 */ /* 0x000fc600078e00ff */
[----:B------:R-:W-:Y:S02]  /*1170*/  SEL R60, R3, R0, !P6 ;  /* 0x00000000033c7207 */ /* 0x000fe40007000000 */
[----:B------:R-:W-:Y:S02]  /*1180*/  SEL R23, R0, R3, !P6 ;  /* 0x0000000300177207 */ /* 0x000fe40007000000 */
[----:B------:R-:W-:-:S07]  /*1190*/  PRMT R0, R4, 0x7610, R0 ;  /* 0x0000761004007816 */ /* 0x000fce0000000000 */
.L_x_12:
[----:B------:R-:W-:-:S08]  /*11a0*/  NOP ;  /* 0x0000000000007918 */ /* 0x000fd00000000000 */
[----:B------:R-:W1:Y:S02]  /*11b0*/  USETMAXREG.TRY_ALLOC.CTAPOOL UP0, 0xe8 ;  /* 0x000000e8000079c8 */ /* 0x000e640008000600 */
[----:B-1----:R-:W-:-:S13]  /*11c0*/  PLOP3.LUT P0, PT, PT, PT, UP0, 0x80, 0x0 ;  /* 0x000000000000781c */ /* 0x002fda0003f0f008 */
[----:B------:R-:W-:Y:S05]  /*11d0*/  @!P0 BRA `(.L_x_12) ;  /* 0xfffffffc00f08947 */ /* 0x000fea000383ffff */
[----:B------:R-:W-:Y:S02]  /*11e0*/  ULDC.64 UR4, c[0x0][0x590] ;  /* 0x0001640000047ab9 */ /* 0x000fe40000000a00 */
[----:B------:R-:W-:Y:S02]  /*11f0*/  IMAD.U32 R66, RZ, RZ, UR4 ;  /* 0x00000004ff427e24 */ /* 0x000fe4000f8e00ff */
[----:B------:R-:W-:-:S03]  /*1200*/  IMAD.U32 R67, RZ, RZ, UR5 ;  /* 0x00000005ff437e24 */ /* 0x000fc6000f8e00ff */
[----:B------:R-:W-:-:S04]  /*1210*/  ISETP.NE.U32.AND P1, PT, R66, RZ, PT ;  /* 0x000000ff4200720c */ /* 0x000fc80003f25070 */
[----:B------:R-:W-:-:S13]  /*1220*/  ISETP.NE.AND.EX P0, PT, R67, RZ, PT, P1 ;  /* 0x000000ff4300720c */ /* 0x000fda0003f05310 */
[----:B------:R-:W-:Y:S05]  /*1230*/  @P0 BRA `(.L_x_15) ;  /* 0x00000000002c0947 */ /* 0x000fea0003800000 */
[----:B------:R-:W-:Y:S02]  /*1240*/  ULDC.64 UR4, c[0x0][0x588] ;  /* 0x0001620000047ab9 */ /* 0x000fe40000000a00 */
[----:B------:R-:W-:-:S04]  /*1250*/  ISETP.NE.U32.AND P0, PT, RZ, UR4, PT ;  /* 0x00000004ff007c0c */ /* 0x000fc8000bf05070 */
[----:B------:R-:W-:-:S13]  /*1260*/  ISETP.NE.AND.EX P0, PT, RZ, UR5, PT, P0 ;  /* 0x00000005ff007c0c */ /* 0x000fda000bf05300 */
[----:B------:R-:W-:Y:S05]  /*1270*/  @!P0 BRA `(.L_x_16) ;  /* 0x0000000000108947 */ /* 0x000fea0003800000 */
[----:B------:R-:W1:Y:S02]  /*1280*/  LDC.64 R4, c[0x0][0x588] ;  /* 0x00016200ff047b82 */ /* 0x000e640000000a00 */
[----:B-1----:R1:W5:Y:S01]  /*1290*/  LDG.E R57, desc[UR54][R4.64] ;  /* 0x0000003604397981 */ /* 0x002362000c1e1900 */
[----:B------:R-:W-:Y:S01]  /*12a0*/  IMAD.MOV.U32 R56, RZ, RZ, 0x1 ;  /* 0x00000001ff387424 */ /* 0x000fe200078e00ff */
[----:B------:R-:W-:Y:S06]  /*12b0*/  BRA `(.L_x_15) ;  /* 0x00000000000c7947 */ /* 0x000fec0003800000 */
.L_x_16:
[----:B------:R-:W-:Y:S01]  /*12c0*/  ULDC UR4, c[0x0][0x580] ;  /* 0x0001600000047ab9 */ /* 0x000fe20000000800 */
[----:B------:R-:W-:Y:S02]  /*12d0*/  IMAD.MOV.U32 R56, RZ, RZ, 0x1 ;  /* 0x00000001ff387424 */ /* 0x000fe400078e00ff */
[----:B------:R-:W-:-:S07]  /*12e0*/  IMAD.U32 R57, RZ, RZ, UR4 ;  /* 0x00000004ff397e24 */ /* 0x000fce000f8e00ff */
.L_x_15:
[----:B------:R-:W-:Y:S02]  /*12f0*/  ULDC.64 UR4, c[0x0][0x5b0] ;  /* 0x00016c0000047ab9 */ /* 0x000fe40000000a00 */
[----:B------:R-:W-:-:S04]  /*1300*/  ISETP.NE.U32.AND P0, PT, RZ, UR4, PT ;  /* 0x00000004ff007c0c */ /* 0x000fc8000bf05070 */
[----:B------:R-:W-:-:S13]  /*1310*/  ISETP.NE.AND.EX P0, PT, RZ, UR5, PT, P0 ;  /* 0x00000005ff007c0c */ /* 0x000fda000bf05300 */
[----:B------:R-:W-:Y:S05]  /*1320*/  @P0 BRA `(.L_x_17) ;  /* 0x0000000000240947 */ /* 0x000fea0003800000 */
[----:B------:R-:W-:Y:S02]  /*1330*/  ULDC.64 UR4, c[0x0][0x5a8] ;  /* 0x00016a0000047ab9 */ /* 0x000fe40000000a00 */
[----:B------:R-:W-:-:S04]  /*1340*/  ISETP.NE.U32.AND P0, PT, RZ, UR4, PT ;  /* 0x00000004ff007c0c */ /* 0x000fc8000bf05070 */
[----:B------:R-:W-:-:S13]  /*1350*/  ISETP.NE.AND.EX P0, PT, RZ, UR5, PT, P0 ;  /* 0x00000005ff007c0c */ /* 0x000fda000bf05300 */
[----:B------:R-:W-:Y:S05]  /*1360*/  @!P0 BRA `(.L_x_18) ;  /* 0x00000000000c8947 */ /* 0x000fea0003800000 */
[----:B------:R-:W2:Y:S02]  /*1370*/  LDC.64 R58, c[0x0][0x5a8] ;  /* 0x00016a00ff3a7b82 */ /* 0x000ea40000000a00 */
[----:B--2---:R2:W5:Y:S01]  /*1380*/  LDG.E R58, desc[UR54][R58.64] ;  /* 0x000000363a3a7981 */ /* 0x004562000c1e1900 */
[----:B------:R-:W-:Y:S05]  /*1390*/  BRA `(.L_x_17) ;  /* 0x0000000000087947 */ /* 0x000fea0003800000 */
.L_x_18:
[----:B------:R-:W-:Y:S02]  /*13a0*/  ULDC UR4, c[0x0][0x5a0] ;  /* 0x0001680000047ab9 */ /* 0x000fe40000000800 */
[----:B------:R-:W-:-:S07]  /*13b0*/  IMAD.U32 R58, RZ, RZ, UR4 ;  /* 0x00000004ff3a7e24 */ /* 0x000fce000f8e00ff */
.L_x_17:
[----:B------:R-:W-:Y:S01]  /*13c0*/  LOP3.LUT P2, RZ, R0, 0xff, RZ, 0xc0, !PT ;  /* 0x000000ff00ff7812 */ /* 0x000fe2000784c0ff */
[----:B------:R-:W-:Y:S01]  /*13d0*/  UMOV UR38, URZ ;  /* 0x0000003f00267c82 */ /* 0x000fe20008000000 */
[----:B------:R-:W-:-:S11]  /*13e0*/  PLOP3.LUT P0, PT, PT, PT, PT, 0x80, 0x0 ;  /* 0x000000000000781c */ /* 0x000fd60003f0f070 */
[----:B------:R-:W-:Y:S05]  /*13f0*/  @!P2 BRA `(.L_x_19) ;  /* 0x0000002800e0a947 */ /* 0x000fea0003800000 */
[----:B------:R-:W-:Y:S01]  /*1400*/  ULDC UR4, c[0x0][0x28c] ;  /* 0x0000a30000047ab9 */ /* 0x000fe20000000800 */
[----:B------:R-:W-:Y:S01]  /*1410*/  LOP3.LUT R64, R22, 0x1, RZ, 0xfc, !PT ;  /* 0x0000000116407812 */ /* 0x000fe200078efcff */
[----:B------:R-:W-:Y:S01]  /*1420*/  UIADD3 UR4, UR4, 0x3f, URZ ;  /* 0x0000003f04047890 */ /* 0x000fe2000fffe03f */
[----:B------:R-:W-:Y:S01]  /*1430*/  LOP3.LUT R65, R19, 0x1, RZ, 0xfc, !PT ;  /* 0x0000000113417812 */ /* 0x000fe200078efcff */
[----:B------:R-:W-:Y:S01]  /*1440*/  ULDC.64 UR56, c[0x0][0x198] ;  /* 0x0000660000387ab9 */ /* 0x000fe20000000a00 */
[----:B------:R-:W-:Y:S01]  /*1450*/  UMOV UR49, 0x1 ;  /* 0x0000000100317882 */ /* 0x000fe20000000000 */
[----:B------:R-:W-:Y:S01]  /*1460*/  USHF.R.S32.HI UR5, URZ, 0x1f, UR4 ;  /* 0x0000001f3f057899 */ /* 0x000fe20008011404 */
[----:B------:R-:W-:Y:S01]  /*1470*/  UMOV UR39, URZ ;  /* 0x0000003f00277c82 */ /* 0x000fe20008000000 */
[----:B------:R-:W-:Y:S02]  /*1480*/  UMOV UR40, URZ ;  /* 0x0000003f00287c82 */ /* 0x000fe40008000000 */
[----:B------:R-:W-:Y:S01]  /*1490*/  ULEA.HI UR5, UR5, UR4, URZ, 0x6 ;  /* 0x0000000405057291 */ /* 0x000fe2000f8f303f */
[----:B------:R-:W-:Y:S01]  /*14a0*/  UMOV UR43, URZ ;  /* 0x0000003f002b7c82 */ /* 0x000fe20008000000 */
[----:B------:R-:W-:-:S02]  /*14b0*/  UMOV UR38, URZ ;  /* 0x0000003f00267c82 */ /* 0x000fc40008000000 */
[----:B------:R-:W-:Y:S01]  /*14c0*/  USHF.R.S32.HI UR50, URZ, 0x6, UR5 ;  /* 0x000000063f327899 */ /* 0x000fe20008011405 */
[----:B------:R-:W-:-:S11]  /*14d0*/  UMOV UR48, URZ ;  /* 0x0000003f00307c82 */ /* 0x000fd60008000000 */
.L_x_73:
[----:B------:R-:W-:Y:S01]  /*14e0*/  LOP3.LUT R0, R18, 0x80, RZ, 0xc0, !PT ;  /* 0x0000008012007812 */ /* 0x000fe200078ec0ff */
[----:B------:R-:W3:Y:S01]  /*14f0*/  S2UR UR51, SR_CgaCtaId ;  /* 0x00000000003379c3 */ /* 0x000ee20000008800 */
[----:B------:R-:W-:Y:S02]  /*1500*/  UMOV UR52, 0x400 ;  /* 0x0000040000347882 */ /* 0x000fe40000000000 */
[----:B------:R-:W-:-:S06]  /*1510*/  SHF.R.U32.HI R0, RZ, 0x7, R0 ;  /* 0x00000007ff007819 */ /* 0x000fcc0000011600 */
[----:B------:R-:W4:Y:S01]  /*1520*/  SHFL.IDX PT, R0, R0, RZ, 0x1f ;  /* 0x00001fff00007589 */ /* 0x000f2200000e0000 */
[----:B---3--:R-:W-:Y:S01]  /*1530*/  ULEA UR52, UR51, UR52, 0x18 ;  /* 0x0000003433347291 */ /* 0x008fe2000f8ec03f */
[----:B----4-:R-:W-:-:S13]  /*1540*/  R2UR UR4, R0 ;  /* 0x00000000000472ca */ /* 0x010fda00000e0000 */
[----:B------:R-:W-:-:S04]  /*1550*/  ULEA.HI UR5, UR4, UR4, URZ, 0x1 ;  /* 0x0000000404057291 */ /* 0x000fc8000f8f083f */
[----:B------:R-:W-:-:S04]  /*1560*/  ULOP3.LUT UR5, UR5, 0x7fffe, URZ, 0xc0, !UPT ;  /* 0x0007fffe05057892 */ /* 0x000fc8000f8ec03f */
[----:B------:R-:W-:-:S03]  /*1570*/  UIADD3 UR5, UR4, -UR5, URZ ;  /* 0x8000000504057290 */ /* 0x000fc6000fffe03f */
[----:B------:R-:W-:Y:S01]  /*1580*/  ULDC UR4, c[0x0][0x28c] ;  /* 0x0000a30000047ab9 */ /* 0x000fe20000000800 */
[----:B------:R-:W-:Y:S01]  /*1590*/  ULEA UR5, UR5, UR52, 0xd ;  /* 0x0000003405057291 */ /* 0x000fe2000f8e683f */
[----:B------:R-:W-:-:S03]  /*15a0*/  ISETP.LT.AND P0, PT, RZ, UR4, PT ;  /* 0x00000004ff007c0c */ /* 0x000fc6000bf01270 */
[----:B------:R-:W-:-:S04]  /*15b0*/  UIADD3 UR5, UR5, 0x6400, URZ ;  /* 0x0000640005057890 */ /* 0x000fc8000fffe03f */
[----:B------:R-:W-:-:S04]  /*15c0*/  USHF.R.U32.HI UR5, URZ, 0x4, UR5 ;  /* 0x000000043f057899 */ /* 0x000fc80008011605 */
[----:B------:R-:W-:Y:S02]  /*15d0*/  ULOP3.LUT UR44, UR5, 0x3fff, URZ, 0xc0, !UPT ;  /* 0x00003fff052c7892 */ /* 0x000fe4000f8ec03f */
[----:B-1----:R-:W-:Y:S10]  /*15e0*/  @P0 BRA `(.L_x_20) ;  /* 0x0000000000400947 */ /* 0x002ff40003800000 */
[----:B------:R-:W-:Y:S01]  /*15f0*/  MOV R0, 0x0 ;  /* 0x0000000000007802 */ /* 0x000fe20000000f00 */
[----:B------:R-:W-:Y:S01]  /*1600*/  ULDC.64 UR4, c[0x4][0x70] ;  /* 0x01001c0000047ab9 */ /* 0x000fe20000000a00 */
[----:B------:R-:W-:Y:S01]  /*1610*/  ULDC.64 UR6, c[0x4][0x8] ;  /* 0x0100020000067ab9 */ /* 0x000fe20000000a00 */
[----:B-1----:R-:W-:Y:S01]  /*1620*/  IMAD.U32 R4, RZ, RZ, UR4 ;  /* 0x00000004ff047e24 */ /* 0x002fe2000f8e00ff */
[----:B------:R1:W3:Y:S01]  /*1630*/  LDC.64 R14, c[0x4][R0] ;  /* 0x01000000000e7b82 */ /* 0x0002e20000000a00 */
[----:B------:R-:W-:Y:S01]  /*1640*/  IMAD.U32 R5, RZ, RZ, UR5 ;  /* 0x00000005ff057e24 */ /* 0x000fe2000f8e00ff */
[----:B------:R-:W-:Y:S01]  /*1650*/  ULDC.64 UR4, c[0x4][0x78] ;  /* 0x01001e0000047ab9 */ /* 0x000fe20000000a00 */
[----:B------:R-:W-:Y:S02]  /*1660*/  IMAD.U32 R10, RZ, RZ, UR6 ;  /* 0x00000006ff0a7e24 */ /* 0x000fe4000f8e00ff */
[----:B------:R-:W-:Y:S02]  /*1670*/  IMAD.U32 R6, RZ, RZ, UR4 ;  /* 0x00000004ff067e24 */ /* 0x000fe4000f8e00ff */
[----:B------:R-:W-:-:S02]  /*1680*/  IMAD.U32 R7, RZ, RZ, UR5 ;  /* 0x00000005ff077e24 */ /* 0x000fc4000f8e00ff */
[----:B------:R-:W-:Y:S02]  /*1690*/  IMAD.U32 R11, RZ, RZ, UR7 ;  /* 0x00000007ff0b7e24 */ /* 0x000fe4000f8e00ff */
[----:B------:R-:W-:Y:S02]  /*16a0*/  IMAD.MOV.U32 R8, RZ, RZ, 0x1e1 ;  /* 0x000001e1ff087424 */ /* 0x000fe400078e00ff */
[----:B------:R-:W-:Y:S02]  /*16b0*/  IMAD.MOV.U32 R12, RZ, RZ, 0x1 ;  /* 0x00000001ff0c7424 */ /* 0x000fe400078e00ff */
[----:B-1----:R-:W-:-:S07]  /*16c0*/  IMAD.MOV.U32 R13, RZ, RZ, RZ ;  /* 0x000000ffff0d7224 */ /* 0x002fce00078e00ff */
[----:B------:R-:W-:-:S07]  /*16d0*/  LEPC R20, `(.L_x_20) ;  /* 0x000000001014794e */ /* 0x000fce0000000000 */
[----:B--23-5:R-:W-:Y:S05]  /*16e0*/  CALL.ABS.NOINC R14 ;  /* 0x000000000e007343 */ /* 0x02cfea0003c00000 */
.L_x_20:
[----:B------:R-:W-:-:S13]  /*16f0*/  ISETP.NE.AND P0, PT, R64, 0x3, PT ;  /* 0x000000034000780c */ /* 0x000fda0003f05270 */
[----:B------:R-:W-:Y:S05]  /*1700*/  @!P0 BRA `(.L_x_21) ;  /* 0x0000000000048947 */ /* 0x000fea0003800000 */
[----:B------:R-:W-:Y:S01]  /*1710*/  BPT.TRAP 0x1 ;  /* 0x000000040000795c */ /* 0x000fe20000300000 */
.L_x_21:
[----:B------:R-:W-:Y:S02]  /*1720*/  IMAD.U32 R3, RZ, RZ, UR43 ;  /* 0x0000002bff037e24 */ /* 0x000fe4000f8e00ff */
[----:B------:R-:W-:-:S03]  /*1730*/  IMAD.U32 R0, RZ, RZ, UR40 ;  /* 0x00000028ff007e24 */ /* 0x000fc6000f8e00ff */
[----:B------:R-:W-:Y:S02]  /*1740*/  LEA R3, R3, UR52, 0x3 ;  /* 0x0000003403037c11 */ /* 0x000fe4000f8e18ff */
[----:B------:R-:W-:-:S04]  /*1750*/  SHF.L.U32 R0, R0, 0x1f, RZ ;  /* 0x0000001f00007819 */ /* 0x000fc800000006ff */
[----:B------:R3:W4:Y:S01]  /*1760*/  SYNCS.PHASECHK.TRANS64.TRYWAIT P1, [R3+URZ], R0 ;  /* 0x00000000030075a7 */ /* 0x000722000802017f */
[----:B------:R-:W-:Y:S05]  /*1770*/  @!P0 BRA `(.L_x_22) ;  /* 0x0000000000048947 */ /* 0x000fea0003800000 */
[----:B------:R-:W-:Y:S01]  /*1780*/  BPT.TRAP 0x1 ;  /* 0x000000040000795c */ /* 0x000fe20000300000 */
.L_x_22:
[----:B----4-:R-:W-:Y:S05]  /*1790*/  @P1 BRA `(.L_x_23) ;  /* 0x0000000000081947 */ /* 0x010fea0003800000 */
[----:B------:R-:W4:Y:S02]  /*17a0*/  SYNCS.PHASECHK.TRANS64.TRYWAIT P1, [R3+URZ], R0 ;  /* 0x00000000030075a7 */ /* 0x000f24000802017f */
[----:B----4-:R-:W-:Y:S05]  /*17b0*/  @!P1 BRA `(.L_x_24) ;  /* 0x0000005000e49947 */ /* 0x010fea0003800000 */
.L_x_23:
[----:B------:R-:W-:-:S04]  /*17c0*/  UISETP.LT.AND UP0, UPT, UR50, 0x1, UPT ;  /* 0x000000013200788c */ /* 0x000fc8000bf01270 */
[----:B------:R-:W-:-:S06]  /*17d0*/  USEL UR4, UR50, 0x1, UP0 ;  /* 0x0000000132047887 */ /* 0x000fcc0008000000 */
[----:B---34-:R-:W-:Y:S01]  /*17e0*/  IMAD.U32 R0, RZ, RZ, UR4 ;  /* 0x00000004ff007e24 */ /* 0x018fe2000f8e00ff */
[----:B------:R-:W-:Y:S05]  /*17f0*/  WARPSYNC.ALL ;  /* 0x0000000000007948 */ /* 0x000fea0003800000 */
[----:B------:R-:W-:-:S04]  /*1800*/  IADD3 R0, -R0, UR50, RZ ;  /* 0x0000003200007c10 */ /* 0x000fc8000fffe1ff */
[----:B------:R-:W-:Y:S01]  /*1810*/  ISETP.GE.AND P1, PT, R0, 0x1, PT ;  /* 0x000000010000780c */ /* 0x000fe20003f26270 */
[----:B------:R-:W-:Y:S01]  /*1820*/  UIADD3 UR4, UR52, 0x26400, URZ ;  /* 0x0002640034047890 */ /* 0x000fe2000fffe03f */
[----:B------:R-:W-:Y:S01]  /*1830*/  WARPGROUP.ARRIVE ;  /* 0x00000000000079c5 */ /* 0x000fe20000000000 */
[----:B------:R-:W-:Y:S02]  /*1840*/  ULOP3.LUT UR8, UR44, 0x10000, URZ, 0xfc, !UPT ;  /* 0x000100002c087892 */ /* 0x000fe4000f8efc3f */
[----:B------:R-:W-:Y:S02]  /*1850*/  USHF.R.U32.HI UR4, URZ, 0x4, UR4 ;  /* 0x000000043f047899 */ /* 0x000fe40008011604 */
[----:B------:R-:W-:Y:S02]  /*1860*/  ULEA UR10, UR43, UR8, 0xa ;  /* 0x000000082b0a7291 */ /* 0x000fe4000f8e503f */
[----:B------:R-:W-:Y:S01]  /*1870*/  ULOP3.LUT UR4, UR4, 0x3fff, URZ, 0xc0, !UPT ;  /* 0x00003fff04047892 */ /* 0x000fe2000f8ec03f */
[----:B------:R-:W-:Y:S01]  /*1880*/  UMOV UR5, 0x40000040 ;  /* 0x4000004000057882 */ /* 0x000fe20000000000 */
[----:B------:R-:W-:-:S02]  /*1890*/  UMOV UR7, 0x40000040 ;  /* 0x4000004000077882 */ /* 0x000fc40000000000 */
[----:B------:R-:W-:-:S03]  /*18a0*/  ULOP3.LUT UR9, UR4, 0x10000, URZ, 0xfc, !UPT ;  /* 0x0001000004097892 */ /* 0x000fc6000f8efc3f */
[----:B------:R-:W-:Y:S01]  /*18b0*/  UMOV UR4, UR10 ;  /* 0x0000000a00047c82 */ /* 0x000fe20008000000 */
[----:B------:R-:W-:-:S07]  /*18c0*/  ULEA UR11, UR43, UR9, 0x9 ;  /* 0x000000092b0b7291 */ /* 0x000fce000f8e483f */
[----:B------:R-:W-:Y:S02]  /*18d0*/  UMOV UR6, UR11 ;  /* 0x0000000b00067c82 */ /* 0x000fe40008000000 */
[----:B------:R-:W-:Y:S01]  /*18e0*/  HGMMA.64x64x16.F32 R24, gdesc[UR4], RZ, !UPT, gsb0 ;  /* 0x00e00000041879f0 */ /* 0x000fe2000c0008ff */
[----:B------:R-:W-:Y:S02]  /*18f0*/  UIADD3 UR4, UR10, 0x2, URZ ;  /* 0x000000020a047890 */ /* 0x000fe4000fffe03f */
[----:B------:R-:W-:Y:S01]  /*1900*/  UIADD3 UR6, UR11, 0x2, URZ ;  /* 0x000000020b067890 */ /* 0x000fe2000fffe03f */
[----:B------:R-:W-:Y:S01]  /*1910*/  UMOV UR5, 0x40000040 ;  /* 0x4000004000057882 */ /* 0x000fe20000000000 */
[----:B------:R-:W-:Y:S01]  /*1920*/  UMOV UR7, 0x40000040 ;  /* 0x4000004000077882 */ /* 0x000fe20000000000 */
[----:B------:R-:W-:Y:S02]  /*1930*/  WARPGROUP.DEPBAR.LE gsb0, 0x0 ;  /* 0x00008000000079c5 */ /* 0x000fe40000010000 */
[----:B------:R-:W-:-:S06]  /*1940*/  WARPGROUP.ARRIVE ;  /* 0x00000000000079c5 */ /* 0x000fcc0000000000 */
[----:B------:R-:W-:Y:S01]  /*1950*/  HGMMA.64x64x16.F32 R24, gdesc[UR4], R24, gsb0 ;  /* 0x00e00000041879f0 */ /* 0x000fe20008000818 */
        /* <DEDUP_REMOVED lines=13> */
[----:B------:R-:W-:Y:S03]  /*1a30*/  HGMMA.64x64x16.F32 R24, gdesc[UR4], R24, gsb0 ;  /* 0x00e00000041879f0 */ /* 0x000fe60008000818 */
[----:B------:R-:W-:Y:S02]  /*1a40*/  WARPGROUP.DEPBAR.LE gsb0, 0x0 ;  /* 0x00008000000079c5 */ /* 0x000fe40000010000 */
[----:B------:R-:W-:Y:S05]  /*1a50*/  @!P1 BRA `(.L_x_25) ;  /* 0x00000004000c9947 */ /* 0x000fea0003800000 */
[----:B------:R-:W-:Y:S02]  /*1a60*/  UIADD3 UR4, UR43, 0x1, URZ ;  /* 0x000000012b047890 */ /* 0x000fe4000fffe03f */
[----:B------:R-:W-:Y:S02]  /*1a70*/  UMOV UR11, UR43 ;  /* 0x0000002b000b7c82 */ /* 0x000fe40008000000 */
[----:B------:R-:W-:-:S04]  /*1a80*/  UISETP.NE.AND UP0, UPT, UR4, 0x8, UPT ;  /* 0x000000080400788c */ /* 0x000fc8000bf05270 */
[----:B------:R-:W-:Y:S02]  /*1a90*/  USEL UR5, URZ, 0x1, UP0 ;  /* 0x000000013f057887 */ /* 0x000fe40008000000 */
[----:B------:R-:W-:Y:S02]  /*1aa0*/  USEL UR10, UR4, URZ, UP0 ;  /* 0x0000003f040a7287 */ /* 0x000fe40008000000 */
[----:B------:R-:W-:-:S06]  /*1ab0*/  ULOP3.LUT UR5, UR40, UR5, URZ, 0x3c, !UPT ;  /* 0x0000000528057292 */ /* 0x000fcc000f8e3c3f */
[----:B-1----:R-:W-:-:S07]  /*1ac0*/  IMAD.U32 R5, RZ, RZ, UR5 ;  /* 0x00000005ff057e24 */ /* 0x002fce000f8e00ff */
.L_x_32:
[----:B-1-3--:R-:W-:Y:S05]  /*1ad0*/  @!P0 BRA `(.L_x_26) ;  /* 0x0000000000048947 */ /* 0x00afea0003800000 */
[----:B------:R-:W-:Y:S01]  /*1ae0*/  BPT.TRAP 0x1 ;  /* 0x000000040000795c */ /* 0x000fe20000300000 */
.L_x_26:
[----:B------:R-:W-:Y:S01]  /*1af0*/  ULEA UR4, UR10, UR52, 0x3 ;  /* 0x000000340a047291 */ /* 0x000fe2000f8e183f */
[----:B------:R-:W-:-:S08]  /*1b00*/  SHF.L.U32 R3, R5, 0x1f, RZ ;  /* 0x0000001f05037819 */ /* 0x000fd000000006ff */
[----:B------:R1:W3:Y:S01]  /*1b10*/  SYNCS.PHASECHK.TRANS64.TRYWAIT P1, [UR4], R3 ;  /* 0x00000003ff0075a7 */ /* 0x0002e20008020144 */
[----:B------:R-:W-:Y:S05]  /*1b20*/  @!P0 BRA `(.L_x_27) ;  /* 0x0000000000048947 */ /* 0x000fea0003800000 */
[----:B------:R-:W-:Y:S01]  /*1b30*/  BPT.TRAP 0x1 ;  /* 0x000000040000795c */ /* 0x000fe20000300000 */
.L_x_27:
[----:B---3--:R-:W-:Y:S05]  /*1b40*/  @P1 BRA `(.L_x_28) ;  /* 0x0000000000081947 */ /* 0x008fea0003800000 */
[----:B------:R-:W3:Y:S02]  /*1b50*/  SYNCS.PHASECHK.TRANS64.TRYWAIT P1, [UR4], R3 ;  /* 0x00000003ff0075a7 */ /* 0x000ee40008020144 */
[----:B---3--:R-:W-:Y:S05]  /*1b60*/  @!P1 BRA `(.L_x_29) ;  /* 0x00000050000c9947 */ /* 0x008fea0003800000 */
.L_x_28:
[----:B------:R-:W-:Y:S01]  /*1b70*/  ULEA UR12, UR10, UR8, 0xa ;  /* 0x000000080a0c7291 */ /* 0x000fe2000f8e503f */
[----:B------:R-:W-:Y:S01]  /*1b80*/  WARPGROUP.ARRIVE ;  /* 0x00000000000079c5 */ /* 0x000fe20000000000 */
[----:B------:R-:W-:Y:S01]  /*1b90*/  ULEA UR13, UR10, UR9, 0x9 ;  /* 0x000000090a0d7291 */ /* 0x000fe2000f8e483f */
[----:B------:R-:W-:Y:S01]  /*1ba0*/  UMOV UR5, 0x40000040 ;  /* 0x4000004000057882 */ /* 0x000fe20000000000 */
[----:B------:R-:W-:-:S03]  /*1bb0*/  UMOV UR7, 0x40000040 ;  /* 0x4000004000077882 */ /* 0x000fc60000000000 */
[----:B------:R-:W-:Y:S02]  /*1bc0*/  UMOV UR4, UR12 ;  /* 0x0000000c00047c82 */ /* 0x000fe40008000000 */
[----:B------:R-:W-:Y:S02]  /*1bd0*/  UMOV UR6, UR13 ;  /* 0x0000000d00067c82 */ /* 0x000fe40008000000 */
[----:B------:R-:W-:Y:S01]  /*1be0*/  HGMMA.64x64x16.F32 R24, gdesc[UR4], R24, gsb0 ;  /* 0x00e00000041879f0 */ /* 0x000fe20008000818 */
[----:B------:R-:W-:Y:S02]  /*1bf0*/  UIADD3 UR4, UR12, 0x2, URZ ;  /* 0x000000020c047890 */ /* 0x000fe4000fffe03f */
[----:B------:R-:W-:Y:S01]  /*1c00*/  UIADD3 UR6, UR13, 0x2, URZ ;  /* 0x000000020d067890 */ /* 0x000fe2000fffe03f */
[----:B------:R-:W-:Y:S01]  /*1c10*/  UMOV UR5, 0x40000040 ;  /* 0x4000004000057882 */ /* 0x000fe20000000000 */
[----:B------:R-:W-:Y:S01]  /*1c20*/  UMOV UR7, 0x40000040 ;  /* 0x4000004000077882 */ /* 0x000fe20000000000 */
[----:B------:R-:W-:-:S02]  /*1c30*/  WARPGROUP.DEPBAR.LE gsb0, 0x0 ;  /* 0x00008000000079c5 */ /* 0x000fc40000010000 */
        /* <DEDUP_REMOVED lines=18> */
[----:B------:R-:W-:Y:S01]  /*1d60*/  BPT.TRAP 0x1 ;  /* 0x000000040000795c */ /* 0x000fe20000300000 */
.L_x_30:
[----:B------:R-:W-:Y:S01]  /*1d70*/  ULEA UR4, UR11, UR52, 0x3 ;  /* 0x000000340b047291 */ /* 0x000fe2000f8e183f */
[----:B------:R-:W-:-:S03]  /*1d80*/  ISETP.GT.U32.AND P1, PT, R22, 0x1, PT ;  /* 0x000000011600780c */ /* 0x000fc60003f24070 */
[----:B------:R-:W-:-:S04]  /*1d90*/  UIADD3 UR4, UR4, 0x40, URZ ;  /* 0x0000004004047890 */ /* 0x000fc8000fffe03f */
[----:B------:R-:W-:-:S09]  /*1da0*/  UPRMT UR4, URZ, 0x654, UR4 ;  /* 0x000006543f047896 */ /* 0x000fd20008000004 */
[----:B------:R-:W-:Y:S01]  /*1db0*/  SYNCS.ARRIVE.TRANS64.RED.A1T0 RZ, [UR4], RZ ;  /* 0x000000ffffff79a7 */ /* 0x000fe20008100404 */
[----:B------:R-:W-:Y:S05]  /*1dc0*/  @P1 BRA `(.L_x_31) ;  /* 0x0000000000041947 */ /* 0x000fea0003800000 */
[----:B------:R-:W-:Y:S01]  /*1dd0*/  BPT.TRAP 0x1 ;  /* 0x000000040000795c */ /* 0x000fe20000300000 */
.L_x_31:
[----:B------:R-:W-:Y:S01]  /*1de0*/  UIADD3 UR10, UR10, 0x1, URZ ;  /* 0x000000010a0a7890 */ /* 0x000fe2000fffe03f */
[C---:B------:R-:W-:Y:S01]  /*1df0*/  ISETP.GT.AND P1, PT, R0.reuse, 0x1, PT ;  /* 0x000000010000780c */ /* 0x040fe20003f24270 */
[----:B------:R-:W-:Y:S01]  /*1e00*/  UIADD3 UR11, UR11, 0x1, URZ ;  /* 0x000000010b0b7890 */ /* 0x000fe2000fffe03f */
[----:B------:R-:W-:Y:S01]  /*1e10*/  VIADD R0, R0, 0xffffffff ;  /* 0xffffffff00007836 */ /* 0x000fe20000000000 */
[----:B------:R-:W-:Y:S02]  /*1e20*/  UISETP.NE.AND UP0, UPT, UR10, 0x8, UPT ;  /* 0x000000080a00788c */ /* 0x000fe4000bf05270 */
[----:B------:R-:W-:Y:S02]  /*1e30*/  UISETP.NE.AND UP1, UPT, UR11, 0x8, UPT ;  /* 0x000000080b00788c */ /* 0x000fe4000bf25270 */
[----:B------:R-:W-:Y:S02]  /*1e40*/  USEL UR4, URZ, 0x1, UP0 ;  /* 0x000000013f047887 */ /* 0x000fe40008000000 */
[----:B------:R-:W-:-:S02]  /*1e50*/  USEL UR10, UR10, URZ, UP0 ;  /* 0x0000003f0a0a7287 */ /* 0x000fc40008000000 */
[----:B------:R-:W-:Y:S02]  /*1e60*/  USEL UR11, UR11, URZ, UP1 ;  /* 0x0000003f0b0b7287 */ /* 0x000fe40008800000 */
[----:B------:R-:W-:Y:S01]  /*1e70*/  LOP3.LUT R5, R5, UR4, RZ, 0x3c, !PT ;  /* 0x0000000405057c12 */ /* 0x000fe2000f8e3cff */
[----:B------:R-:W-:Y:S09]  /*1e80*/  @P1 BRA `(.L_x_32) ;  /* 0xfffffffc00101947 */ /* 0x000ff2000383ffff */
.L_x_25:
[----:B------:R-:W4:Y:S02]  /*1e90*/  LDC R0, c[0x0][0x28c] ;  /* 0x0000a300ff007b82 */ /* 0x000f240000000800 */
[----:B----4-:R-:W-:-:S13]  /*1ea0*/  ISETP.GE.AND P1, PT, R0, 0x1, PT ;  /* 0x000000010000780c */ /* 0x010fda0003f26270 */
[----:B------:R-:W-:Y:S05]  /*1eb0*/  @!P1 BRA `(.L_x_33) ;  /* 0x0000000000349947 */ /* 0x000fea0003800000 */
[----:B------:R-:W-:Y:S05]  /*1ec0*/  @!P0 BRA `(.L_x_34) ;  /* 0x0000000000048947 */ /* 0x000fea0003800000 */
[----:B------:R-:W-:Y:S01]  /*1ed0*/  BPT.TRAP 0x1 ;  /* 0x000000040000795c */ /* 0x000fe20000300000 */
.L_x_34:
[----:B------:R-:W-:Y:S01]  /*1ee0*/  UISETP.LT.AND UP0, UPT, UR50, 0x1, UPT ;  /* 0x000000013200788c */ /* 0x000fe2000bf01270 */
[----:B------:R-:W-:-:S03]  /*1ef0*/  ISETP.GT.U32.AND P0, PT, R22, 0x1, PT ;  /* 0x000000011600780c */ /* 0x000fc60003f04070 */
[----:B------:R-:W-:-:S04]  /*1f00*/  USEL UR4, UR50, 0x1, UP0 ;  /* 0x0000000132047887 */ /* 0x000fc80008000000 */
[----:B------:R-:W-:-:S04]  /*1f10*/  UIADD3 UR4, UR43, UR50, -UR4 ;  /* 0x000000322b047290 */ /* 0x000fc8000fffe804 */
[----:B------:R-:W-:-:S04]  /*1f20*/  USHF.L.U32 UR4, UR4, 0x3, URZ ;  /* 0x0000000304047899 */ /* 0x000fc8000800063f */
[----:B------:R-:W-:-:S04]  /*1f30*/  ULOP3.LUT UR4, UR4, 0x38, URZ, 0xc0, !UPT ;  /* 0x0000003804047892 */ /* 0x000fc8000f8ec03f */
[----:B------:R-:W-:-:S04]  /*1f40*/  UIADD3 UR4, UR52, 0x40, UR4 ;  /* 0x0000004034047890 */ /* 0x000fc8000fffe004 */
[----:B------:R-:W-:-:S09]  /*1f50*/  UPRMT UR4, URZ, 0x654, UR4 ;  /* 0x000006543f047896 */ /* 0x000fd20008000004 */
[----:B------:R-:W-:Y:S01]  /*1f60*/  SYNCS.ARRIVE.TRANS64.RED.A1T0 RZ, [UR4], RZ ;  /* 0x000000ffffff79a7 */ /* 0x000fe20008100404 */
[----:B------:R-:W-:Y:S05]  /*1f70*/  @P0 BRA `(.L_x_33) ;  /* 0x0000000000040947 */ /* 0x000fea0003800000 */
[----:B------:R-:W-:Y:S01]  /*1f80*/  BPT.TRAP 0x1 ;  /* 0x000000040000795c */ /* 0x000fe20000300000 */
.L_x_33:
[----:B------:R-:W-:Y:S01]  /*1f90*/  UIADD3 UR4, UR52, 0x200, URZ ;  /* 0x0000020034047890 */ /* 0x000fe2000fffe03f */
[----:B------:R-:W-:Y:S02]  /*1fa0*/  R2UR UR46, R23 ;  /* 0x00000000172e72ca */ /* 0x000fe400000e0000 */
[----:B------:R-:W-:Y:S01]  /*1fb0*/  R2UR UR45, R60 ;  /* 0x000000003c2d72ca */ /* 0x000fe200000e0000 */
[----:B------:R-:W-:-:S06]  /*1fc0*/  ULOP3.LUT UP0, URZ, UR4, 0x1bf, URZ, 0xc0, !UPT ;  /* 0x000001bf043f7892 */ /* 0x000fcc000f80c03f */
[----:B------:R-:W-:-:S04]  /*1fd0*/  PLOP3.LUT P0, PT, PT, PT, UP0, 0x80, 0x0 ;  /* 0x000000000000781c */ /* 0x000fc80003f0f008 */
[----:B------:R-:W-:Y:S02]  /*1fe0*/  USHF.L.U32 UR46, UR46, 0x7, URZ ;  /* 0x000000072e2e7899 */ /* 0x000fe4000800063f */
[----:B------:R-:W-:-:S07]  /*1ff0*/  USHF.L.U32 UR45, UR45, 0x6, URZ ;  /* 0x000000062d2d7899 */ /* 0x000fce000800063f */
[----:B------:R-:W-:Y:S05]  /*2000*/  @!P0 BRA `(.L_x_35) ;  /* 0x00000000007c8947 */ /* 0x000fea0003800000 */
[----:B------:R-:W-:Y:S01]  /*2010*/  MOV R23, 0x0 ;  /* 0x0000000000177802 */ /* 0x000fe20000000f00 */
[----:B------:R-:W-:Y:S01]  /*2020*/  ULDC.64 UR4, c[0x4][0x80] ;  /* 0x0100200000047ab9 */ /* 0x000fe20000000a00 */
[----:B------:R-:W-:Y:S01]  /*2030*/  ULDC.64 UR6, c[0x4][0x10] ;  /* 0x0100040000067ab9 */ /* 0x000fe20000000a00 */
[----:B-1-3--:R-:W-:Y:S01]  /*2040*/  IMAD.U32 R4, RZ, RZ, UR4 ;  /* 0x00000004ff047e24 */ /* 0x00afe2000f8e00ff */
        /* <DEDUP_REMOVED lines=12> */
.L_x_36:
[----:B------:R1:W2:Y:S01]  /*2110*/  LDC.64 R14, c[0x4][R23] ;  /* 0x01000000170e7b82 */ /* 0x0002a20000000a00 */
[----:B------:R-:W-:Y:S01]  /*2120*/  ULDC.64 UR4, c[0x4][0x80] ;  /* 0x0100200000047ab9 */ /* 0x000fe20000000a00 */
[----:B------:R-:W-:Y:S01]  /*2130*/  ULDC.64 UR6, c[0x4][0x10] ;  /* 0x0100040000067ab9 */ /* 0x000fe20000000a00 */
[----:B------:R-:W-:Y:S02]  /*2140*/  IMAD.U32 R4, RZ, RZ, UR4 ;  /* 0x00000004ff047e24 */ /* 0x000fe4000f8e00ff */
        /* <DEDUP_REMOVED lines=10> */
[----:B--2---:R-:W-:Y:S05]  /*21f0*/  CALL.ABS.NOINC R14 ;  /* 0x000000000e007343 */ /* 0x004fea0003c00000 */
.L_x_35:
[----:B------:R-:W-:Y:S02]  /*2200*/  ULDC.64 UR4, c[0x0][0x590] ;  /* 0x0001640000047ab9 */ /* 0x000fe40000000a00 */
[----:B------:R-:W-:Y:S02]  /*2210*/  IMAD.U32 R66, RZ, RZ, UR4 ;  /* 0x00000004ff427e24 */ /* 0x000fe4000f8e00ff */
[----:B------:R-:W-:-:S03]  /*2220*/  IMAD.U32 R67, RZ, RZ, UR5 ;  /* 0x00000005ff437e24 */ /* 0x000fc6000f8e00ff */
[----:B------:R-:W-:-:S04]  /*2230*/  ISETP.NE.U32.AND P2, PT, R66, RZ, PT ;  /* 0x000000ff4200720c */ /* 0x000fc80003f45070 */
[----:B------:R-:W-:-:S13]  /*2240*/  ISETP.NE.AND.EX P2, PT, R67, RZ, PT, P2 ;  /* 0x000000ff4300720c */ /* 0x000fda0003f45320 */
[----:B------:R-:W-:Y:S05]  /*2250*/  @!P2 BRA `(.L_x_37) ;  /* 0x000000000034a947 */ /* 0x000fea0003800000 */
[----:B------:R-:W-:Y:S02]  /*2260*/  ULDC.64 UR4, c[0x0][0x588] ;  /* 0x0001620000047ab9 */ /* 0x000fe40000000a00 */
[----:B------:R-:W-:-:S04]  /*2270*/  ISETP.NE.U32.AND P0, PT, RZ, UR4, PT ;  /* 0x00000004ff007c0c */ /* 0x000fc8000bf05070 */
[----:B------:R-:W-:-:S13]  /*2280*/  ISETP.NE.AND.EX P0, PT, RZ, UR5, PT, P0 ;  /* 0x00000005ff007c0c */ /* 0x000fda000bf05300 */
[----:B------:R-:W-:Y:S05]  /*2290*/  @!P0 BRA `(.L_x_38) ;  /* 0x0000000000188947 */ /* 0x000fea0003800000 */
[----:B-1-3--:R-:W1:Y:S01]  /*22a0*/  LDC.64 R4, c[0x0][0x588] ;  /* 0x00016200ff047b82 */ /* 0x00ae620000000a00 */
[----:B------:R-:W-:-:S04]  /*22b0*/  IMAD R3, R66, UR47, RZ ;  /* 0x0000002f42037c24 */ /* 0x000fc8000f8e02ff */
[----:B-1----:R-:W-:-:S05]  /*22c0*/  IMAD.WIDE R4, R3, 0x4, R4 ;  /* 0x0000000403047825 */ /* 0x002fca00078e0204 */
[----:B-----5:R4:W5:Y:S01]  /*22d0*/  LDG.E R57, desc[UR54][R4.64] ;  /* 0x0000003604397981 */ /* 0x020962000c1e1900 */
[----:B------:R-:W-:Y:S01]  /*22e0*/  IMAD.MOV.U32 R56, RZ, RZ, 0x1 ;  /* 0x00000001ff387424 */ /* 0x000fe200078e00ff */
[----:B------:R-:W-:Y:S06]  /*22f0*/  BRA `(.L_x_37) ;  /* 0x00000000000c7947 */ /* 0x000fec0003800000 */
.L_x_38:
[----:B------:R-:W-:Y:S01]  /*2300*/  ULDC UR4, c[0x0][0x580] ;  /* 0x0001600000047ab9 */ /* 0x000fe20000000800 */
[----:B------:R-:W-:Y:S02]  /*2310*/  IMAD.MOV.U32 R56, RZ, RZ, 0x1 ;  /* 0x00000001ff387424 */ /* 0x000fe400078e00ff */
[----:B-----5:R-:W-:-:S07]  /*2320*/  IMAD.U32 R57, RZ, RZ, UR4 ;  /* 0x00000004ff397e24 */ /* 0x020fce000f8e00ff */
.L_x_37:
[----:B-1-34-:R-:W1:Y:S02]  /*2330*/  LDC.64 R4, c[0x0][0x5b0] ;  /* 0x00016c00ff047b82 */ /* 0x01ae640000000a00 */
[----:B-1----:R-:W-:-:S04]  /*2340*/  ISETP.NE.U32.AND P0, PT, R4, RZ, PT ;  /* 0x000000ff0400720c */ /* 0x002fc80003f05070 */
[----:B------:R-:W-:-:S13]  /*2350*/  ISETP.NE.AND.EX P0, PT, R5, RZ, PT, P0 ;  /* 0x000000ff0500720c */ /* 0x000fda0003f05300 */
[----:B------:R-:W-:Y:S05]  /*2360*/  @!P0 BRA `(.L_x_39) ;  /* 0x00000000002c8947 */ /* 0x000fea0003800000 */
[----:B------:R-:W-:Y:S02]  /*2370*/  ULDC.64 UR4, c[0x0][0x5a8] ;  /* 0x00016a0000047ab9 */ /* 0x000fe40000000a00 */
[----:B------:R-:W-:-:S04]  /*2380*/  ISETP.NE.U32.AND P0, PT, RZ, UR4, PT ;  /* 0x00000004ff007c0c */ /* 0x000fc8000bf05070 */
[----:B------:R-:W-:-:S13]  /*2390*/  ISETP.NE.AND.EX P0, PT, RZ, UR5, PT, P0 ;  /* 0x00000005ff007c0c */ /* 0x000fda000bf05300 */
[----:B------:R-:W-:Y:S05]  /*23a0*/  @!P0 BRA `(.L_x_40) ;  /* 0x0000000000148947 */ /* 0x000fea0003800000 */
[----:B--2--5:R-:W1:Y:S01]  /*23b0*/  LDC.64 R58, c[0x0][0x5a8] ;  /* 0x00016a00ff3a7b82 */ /* 0x024e620000000a00 */
[----:B------:R-:W-:-:S04]  /*23c0*/  IMAD R3, R4, UR47, RZ ;  /* 0x0000002f04037c24 */ /* 0x000fc8000f8e02ff */
[----:B-1----:R-:W-:-:S06]  /*23d0*/  IMAD.WIDE R58, R3, 0x4, R58 ;  /* 0x00000004033a7825 */ /* 0x002fcc00078e023a */
[----:B------:R1:W5:Y:S01]  /*23e0*/  LDG.E R58, desc[UR54][R58.64] ;  /* 0x000000363a3a7981 */ /* 0x000362000c1e1900 */
[----:B------:R-:W-:Y:S05]  /*23f0*/  BRA `(.L_x_39) ;  /* 0x0000000000087947 */ /* 0x000fea0003800000 */
.L_x_40:
[----:B------:R-:W-:Y:S02]  /*2400*/  ULDC UR4, c[0x0][0x5a0] ;  /* 0x0001680000047ab9 */ /* 0x000fe40000000800 */
[----:B-----5:R-:W-:-:S07]  /*2410*/  IMAD.U32 R58, RZ, RZ, UR4 ;  /* 0x00000004ff3a7e24 */ /* 0x020fce000f8e00ff */
.L_x_39:
[----:B------:R-:W-:Y:S01]  /*2420*/  ULDC.64 UR4, c[0x0][0x588] ;  /* 0x0001620000047ab9 */ /* 0x000fe20000000a00 */
[----:B------:R-:W-:Y:S01]  /*2430*/  ISETP.NE.U32.AND P1, PT, R66, RZ, PT ;  /* 0x000000ff4200720c */ /* 0x000fe20003f25070 */
[----:B------:R-:W-:Y:S02]  /*2440*/  UISETP.NE.U32.AND UP0, UPT, UR4, URZ, UPT ;  /* 0x0000003f0400728c */ /* 0x000fe4000bf05070 */
[----:B------:R-:W-:Y:S02]  /*2450*/  ISETP.NE.U32.AND P3, PT, RZ, UR4, PT ;  /* 0x00000004ff007c0c */ /* 0x000fe4000bf65070 */
[----:B------:R-:W-:Y:S01]  /*2460*/  ISETP.NE.AND.EX P5, PT, R67, RZ, PT, P1 ;  /* 0x000000ff4300720c */ /* 0x000fe20003fa5310 */
[----:B------:R-:W-:Y:S02]  /*2470*/  UISETP.NE.AND.EX UP0, UPT, UR5, URZ, UPT, UP0 ;  /* 0x0000003f0500728c */ /* 0x000fe4000bf05300 */
[----:B------:R-:W-:Y:S02]  /*2480*/  ISETP.NE.AND.EX P3, PT, RZ, UR5, PT, P3 ;  /* 0x00000005ff007c0c */ /* 0x000fe4000bf65330 */
[----:B------:R-:W-:-:S02]  /*2490*/  PLOP3.LUT P0, PT, PT, PT, PT, 0x8, 0x0 ;  /* 0x000000000000781c */ /* 0x000fc40003f0e170 */
[----:B------:R-:W-:-:S04]  /*24a0*/  PLOP3.LUT P4, PT, PT, PT, UP0, 0x80, 0x0 ;  /* 0x000000000000781c */ /* 0x000fc80003f8f008 */
[----:B------:R-:W-:-:S05]  /*24b0*/  PLOP3.LUT P4, PT, P4, PT, PT, 0x8, 0x0 ;  /* 0x000000000000781c */ /* 0x000fca000278e170 */
[----:B------:R-:W-:Y:S08]  /*24c0*/  @P3 BRA P5, `(.L_x_41) ;  /* 0x0000000000243947 */ /* 0x000ff00002800000 */
[----:B------:R-:W-:Y:S04]  /*24d0*/  BSSY B0, `(.L_x_41) ;  /* 0x0000008000007945 */ /* 0x000fe80003800000 */
[----:B------:R-:W-:Y:S05]  /*24e0*/  @!P2 BRA `(.L_x_42) ;  /* 0x000000000014a947 */ /* 0x000fea0003800000 */
[----:B------:R-:W-:Y:S02]  /*24f0*/  LOP3.LUT P3, RZ, R56, 0xff, RZ, 0xc0, !PT ;  /* 0x000000ff38ff7812 */ /* 0x000fe4000786c0ff */
[----:B------:R-:W-:-:S11]  /*2500*/  PLOP3.LUT P0, PT, P4, PT, PT, 0x80, 0x0 ;  /* 0x000000000000781c */ /* 0x000fd6000270f070 */
[----:B------:R-:W-:Y:S05]  /*2510*/  @!P3 BRA `(.L_x_43) ;  /* 0x00000000000cb947 */ /* 0x000fea0003800000 */
[----:B-----5:R-:W-:Y:S01]  /*2520*/  FSETP.EQ.AND P0, PT, R57, RZ, PT ;  /* 0x000000ff3900720b */ /* 0x020fe20003f02000 */
[----:B------:R-:W-:-:S12]  /*2530*/  BRA `(.L_x_43) ;  /* 0x0000000000047947 */ /* 0x000fd80003800000 */
.L_x_42:
[----:B-----5:R-:W-:-:S13]  /*2540*/  FSETP.EQ.AND P0, PT, R57, RZ, PT ;  /* 0x000000ff3900720b */ /* 0x020fda0003f02000 */
.L_x_43:
[----:B------:R-:W-:Y:S05]  /*2550*/  BSYNC B0 ;  /* 0x0000000000007941 */ /* 0x000fea0003800000 */
.L_x_41:
[----:B------:R-:W-:Y:S04]  /*2560*/  BSSY B0, `(.L_x_44) ;  /* 0x0000007000007945 */ /* 0x000fe80003800000 */
[----:B------:R-:W-:Y:S05]  /*2570*/  @!P2 BRA `(.L_x_45) ;  /* 0x000000000010a947 */ /* 0x000fea0003800000 */
[----:B------:R-:W-:-:S13]  /*2580*/  LOP3.LUT P2, RZ, R56, 0xff, RZ, 0xc0, !PT ;  /* 0x000000ff38ff7812 */ /* 0x000fda000784c0ff */
[----:B------:R-:W-:Y:S05]  /*2590*/  @!P2 BRA `(.L_x_46) ;  /* 0x00000000000ca947 */ /* 0x000fea0003800000 */
[----:B-----5:R-:W-:Y:S01]  /*25a0*/  FSETP.EQ.AND P4, PT, R57, RZ, PT ;  /* 0x000000ff3900720b */ /* 0x020fe20003f82000 */
[----:B------:R-:W-:-:S12]  /*25b0*/  BRA `(.L_x_46) ;  /* 0x0000000000047947 */ /* 0x000fd80003800000 */
.L_x_45:
[----:B-----5:R-:W-:-:S13]  /*25c0*/  FSETP.EQ.AND P4, PT, R57, RZ, PT ;  /* 0x000000ff3900720b */ /* 0x020fda0003f82000 */
.L_x_46:
[----:B------:R-:W-:Y:S05]  /*25d0*/  BSYNC B0 ;  /* 0x0000000000007941 */ /* 0x000fea0003800000 */
.L_x_44:
[----:B------:R-:W-:Y:S01]  /*25e0*/  ULOP3.LUT UR4, UR49, 0x1, URZ, 0x3c, !UPT ;  /* 0x0000000131047892 */ /* 0x000fe2000f8e3c3f */
[----:B------:R-:W-:Y:S01]  /*25f0*/  BSSY B0, `(.L_x_47) ;  /* 0x0000030000007945 */ /* 0x000fe20003800000 */
[----:B------:R-:W-:Y:S01]  /*2600*/  IMAD.U32 R3, RZ, RZ, UR48 ;  /* 0x00000030ff037e24 */ /* 0x000fe2000f8e00ff */
[----:B------:R-:W-:Y:S02]  /*2610*/  CS2R R10, SRZ ;  /* 0x00000000000a7805 */ /* 0x000fe4000001ff00 */
[----:B------:R-:W-:Y:S02]  /*2620*/  CS2R R8, SRZ ;  /* 0x0000000000087805 */ /* 0x000fe4000001ff00 */
[----:B------:R-:W-:Y:S01]  /*2630*/  CS2R R6, SRZ ;  /* 0x0000000000067805 */ /* 0x000fe2000001ff00 */
[----:B------:R-:W-:Y:S01]  /*2640*/  IMAD.U32 R0, RZ, RZ, UR4 ;  /* 0x00000004ff007e24 */ /* 0x000fe2000f8e00ff */
[----:B------:R-:W-:Y:S01]  /*2650*/  CS2R R4, SRZ ;  /* 0x0000000000047805 */ /* 0x000fe2000001ff00 */
[----:B------:R-:W-:Y:S06]  /*2660*/  @P0 BRA `(.L_x_48) ;  /* 0x0000000000a00947 */ /* 0x000fec0003800000 */
[----:B------:R-:W-:-:S13]  /*2670*/  ISETP.NE.AND P2, PT, R65, 0x3, PT ;  /* 0x000000034100780c */ /* 0x000fda0003f45270 */
[----:B------:R-:W-:Y:S05]  /*2680*/  @!P2 BRA `(.L_x_49) ;  /* 0x000000000004a947 */ /* 0x000fea0003800000 */
[----:B------:R-:W-:Y:S01]  /*2690*/  BPT.TRAP 0x1 ;  /* 0x000000040000795c */ /* 0x000fe20000300000 */
.L_x_49:
[----:B------:R-:W-:Y:S01]  /*26a0*/  IMAD.U32 R4, RZ, RZ, UR48 ;  /* 0x00000030ff047e24 */ /* 0x000fe2000f8e00ff */
[----:B------:R-:W-:Y:S02]  /*26b0*/  SHF.L.U32 R3, R0, 0x1f, RZ ;  /* 0x0000001f00037819 */ /* 0x000fe400000006ff */
[----:B------:R-:W-:Y:S02]  /*26c0*/  CS2R R10, SRZ ;  /* 0x00000000000a7805 */ /* 0x000fe4000001ff00 */
[----:B------:R-:W-:-:S04]  /*26d0*/  LEA R4, R4, UR52, 0x3 ;  /* 0x0000003404047c11 */ /* 0x000fc8000f8e18ff */
[----:B------:R-:W3:Y:S02]  /*26e0*/  SYNCS.PHASECHK.TRANS64.TRYWAIT P2, [R4+URZ+0x80], R3 ;  /* 0x00008003040075a7 */ /* 0x000ee4000804017f */
[----:B---3--:R-:W-:Y:S05]  /*26f0*/  @!P2 BRA `(.L_x_50) ;  /* 0x000000440040a947 */ /* 0x008fea0003800000 */
.L_x_137:
[----:B------:R-:W-:Y:S02]  /*2700*/  CS2R R8, SRZ ;  /* 0x0000000000087805 */ /* 0x000fe4000001ff00 */
[----:B------:R-:W-:Y:S02]  /*2710*/  CS2R R6, SRZ ;  /* 0x0000000000067805 */ /* 0x000fe4000001ff00 */
[----:B---3--:R-:W-:Y:S01]  /*2720*/  CS2R R4, SRZ ;  /* 0x0000000000047805 */ /* 0x008fe2000001ff00 */
[----:B------:R-:W-:Y:S06]  /*2730*/  @P4 BRA `(.L_x_51) ;  /* 0x0000000000544947 */ /* 0x000fec0003800000 */
[C---:B------:R-:W-:Y:S01]  /*2740*/  IMAD.SHL.U32 R3, R18.reuse, 0x10, RZ ;  /* 0x0000001012037824 */ /* 0x040fe200078e00ff */
[----:B------:R-:W-:Y:S01]  /*2750*/  SHF.R.U32.HI R6, RZ, 0x1, R18 ;  /* 0x00000001ff067819 */ /* 0x000fe20000011612 */
[C---:B------:R-:W-:Y:S01]  /*2760*/  IMAD.SHL.U32 R4, R18.reuse, 0x20, RZ ;  /* 0x0000002012047824 */ /* 0x040fe200078e00ff */
[C---:B------:R-:W-:Y:S01]  /*2770*/  LOP3.LUT P2, RZ, R18.reuse, 0x4, RZ, 0xc0, !PT ;  /* 0x0000000412ff7812 */ /* 0x040fe2000784c0ff */
[----:B------:R-:W-:Y:S01]  /*2780*/  IMAD.SHL.U32 R8, R18, 0x4, RZ ;  /* 0x0000000412087824 */ /* 0x000fe200078e00ff */
[----:B------:R-:W-:Y:S01]  /*2790*/  LOP3.LUT R3, R3, 0xe00, RZ, 0xc0, !PT ;  /* 0x00000e0003037812 */ /* 0x000fe200078ec0ff */
[----:B------:R-:W-:Y:S05]  /*27a0*/  WARPSYNC.ALL ;  /* 0x0000000000007948 */ /* 0x000fea0003800000 */
[----:B------:R-:W-:-:S02]  /*27b0*/  LOP3.LUT R5, R4, 0xc0, RZ, 0xc0, !PT ;  /* 0x000000c004057812 */ /* 0x000fc400078ec0ff */
[----:B------:R-:W-:Y:S02]  /*27c0*/  LOP3.LUT R3, R3, 0x20, R4, 0xf8, !PT ;  /* 0x0000002003037812 */ /* 0x000fe400078ef804 */
[----:B------:R-:W-:Y:S02]  /*27d0*/  LOP3.LUT R5, R5, 0x8, R6, 0xf8, !PT ;  /* 0x0000000805057812 */ /* 0x000fe400078ef806 */
[----:B------:R-:W-:Y:S01]  /*27e0*/  LOP3.LUT R3, R3, 0x100, R4, 0xf8, !PT ;  /* 0x0000010003037812 */ /* 0x000fe200078ef804 */
[----:B------:R-:W-:Y:S01]  /*27f0*/  IMAD.U32 R4, RZ, RZ, UR48 ;  /* 0x00000030ff047e24 */ /* 0x000fe2000f8e00ff */
[----:B------:R-:W-:-:S04]  /*2800*/  LOP3.LUT R8, R5, 0x18, R8, 0x78, !PT ;  /* 0x0000001805087812 */ /* 0x000fc800078e7808 */
[----:B------:R-:W-:-:S05]  /*2810*/  LOP3.LUT R3, R3, R8, RZ, 0xfc, !PT ;  /* 0x0000000803037212 */ /* 0x000fca00078efcff */
[----:B------:R-:W-:-:S05]  /*2820*/  IMAD R3, R4, 0x1000, R3 ;  /* 0x0000100004037824 */ /* 0x000fca00078e0203 */
[----:B------:R-:W-:-:S05]  /*2830*/  LEA R3, R3, UR52, 0x1 ;  /* 0x0000003403037c11 */ /* 0x000fca000f8e08ff */
[C---:B------:R-:W-:Y:S02]  /*2840*/  VIADD R4, R3.reuse, 0x200 ;  /* 0x0000020003047836 */ /* 0x040fe40000000000 */
[----:B------:R-:W-:Y:S02]  /*2850*/  VIADD R8, R3, 0x220 ;  /* 0x0000022003087836 */ /* 0x000fe40000000000 */
[----:B------:R-:W-:Y:S02]  /*2860*/  @P2 VIADD R8, R4, 0xffffffe0 ;  /* 0xffffffe004082836 */ /* 0x000fe40000000000 */
[----:B------:R3:W4:Y:S04]  /*2870*/  LDSM.16.M88.4 R4, [R3+0x200] ;  /* 0x000200000304783b */ /* 0x0007280000000200 */
[----:B------:R-:W1:Y:S02]  /*2880*/  LDSM.16.M88.4 R8, [R8] ;  /* 0x000000000808783b */ /* 0x000e640000000200 */
.L_x_51:
[----:B------:R-:W-:-:S04]  /*2890*/  UIADD3 UR4, UR48, 0x1, URZ ;  /* 0x0000000130047890 */ /* 0x000fc8000fffe03f */
[----:B------:R-:W-:-:S04]  /*28a0*/  UISETP.NE.AND UP0, UPT, UR4, 0x3, UPT ;  /* 0x000000030400788c */ /* 0x000fc8000bf05270 */
[----:B------:R-:W-:Y:S02]  /*28b0*/  USEL UR5, URZ, 0x1, UP0 ;  /* 0x000000013f057887 */ /* 0x000fe40008000000 */
[----:B------:R-:W-:-:S04]  /*28c0*/  USEL UR4, UR4, URZ, UP0 ;  /* 0x0000003f04047287 */ /* 0x000fc80008000000 */
[----:B------:R-:W-:Y:S02]  /*28d0*/  LOP3.LUT R0, R0, UR5, RZ, 0x3c, !PT ;  /* 0x0000000500007c12 */ /* 0x000fe4000f8e3cff */
[----:B---3--:R-:W-:-:S07]  /*28e0*/  IMAD.U32 R3, RZ, RZ, UR4 ;  /* 0x00000004ff037e24 */ /* 0x008fce000f8e00ff */
.L_x_48:
[----:B------:R-:W-:Y:S05]  /*28f0*/  BSYNC B0 ;  /* 0x0000000000007941 */ /* 0x000fea0003800000 */
.L_x_47:
[--C-:B----4-:R-:W-:Y:S02]  /*2900*/  HADD2.F32 R14, -RZ, R4.reuse.H1_H1 ;  /* 0x30000004ff0e7230 */ /* 0x110fe40000004100 */
[C---:B-----5:R-:W-:Y:S01]  /*2910*/  FMUL R25, R58.reuse, R25 ;  /* 0x000000193a197220 */ /* 0x060fe20000400000 */
[----:B------:R-:W-:Y:S02]  /*2920*/  HADD2.F32 R12, -RZ, R4.H0_H0 ;  /* 0x20000004ff0c7230 */ /* 0x000fe40000004100 */
[C---:B------:R-:W-:Y:S01]  /*2930*/  FMUL R60, R58.reuse, R24 ;  /* 0x000000183a3c7220 */ /* 0x040fe20000400000 */
[----:B------:R-:W-:Y:S02]  /*2940*/  HADD2.F32 R20, -RZ, R5.H0_H0 ;  /* 0x20000005ff147230 */ /* 0x000fe40000004100 */
[----:B------:R-:W-:Y:S01]  /*2950*/  FFMA R25, R57, R14, R25 ;  /* 0x0000000e39197223 */ /* 0x000fe20000000019 */
[----:B------:R-:W-:Y:S01]  /*2960*/  FMUL R13, R58, R26 ;  /* 0x0000001a3a0d7220 */ /* 0x000fe20000400000 */
[----:B------:R-:W-:-:S02]  /*2970*/  HADD2.F32 R14, -RZ, R6.H1_H1 ;  /* 0x30000006ff0e7230 */ /* 0x000fc40000004100 */
[C---:B------:R-:W-:Y:S01]  /*2980*/  FMUL R29, R58.reuse, R29 ;  /* 0x0000001d3a1d7220 */ /* 0x040fe20000400000 */
[C---:B------:R-:W-:Y:S01]  /*2990*/  FFMA R60, R57.reuse, R12, R60 ;  /* 0x0000000c393c7223 */ /* 0x040fe2000000003c */
[C---:B------:R-:W-:Y:S01]  /*29a0*/  FFMA R13, R57.reuse, R20, R13 ;  /* 0x00000014390d7223 */ /* 0x040fe2000000000d */
[----:B------:R-:W-:Y:S02]  /*29b0*/  HADD2.F32 R12, -RZ, R6.H0_H0 ;  /* 0x20000006ff0c7230 */ /* 0x000fe40000004100 */
[----:B------:R-:W-:Y:S01]  /*29c0*/  FFMA R29, R57, R14, R29 ;  /* 0x0000000e391d7223 */ /* 0x000fe2000000001d */
[----:B------:R-:W-:Y:S02]  /*29d0*/  HADD2.F32 R20, -RZ, R7.H0_H0 ;  /* 0x20000007ff147230 */ /* 0x000fe40000004100 */
[C---:B------:R-:W-:Y:S01]  /*29e0*/  FMUL R28, R58.reuse, R28 ;  /* 0x0000001c3a1c7220 */ /* 0x040fe20000400000 */
[----:B------:R-:W-:Y:S01]  /*29f0*/  FMUL R15, R58, R30 ;  /* 0x0000001e3a0f7220 */ /* 0x000fe20000400000 */
[----:B-1----:R-:W-:-:S02]  /*2a00*/  HADD2.F32 R14, -RZ, R8.H1_H1 ;  /* 0x30000008ff0e7230 */ /* 0x002fc40000004100 */
[C---:B------:R-:W-:Y:S01]  /*2a10*/  FMUL R33, R58.reuse, R33 ;  /* 0x000000213a217220 */ /* 0x040fe20000400000 */
[----:B------:R-:W-:Y:S02]  /*2a20*/  HADD2.F32 R24, -RZ, R5.H1_H1 ;  /* 0x30000005ff187230 */ /* 0x000fe40000004100 */
[----:B------:R-:W-:Y:S01]  /*2a30*/  FMUL R27, R58, R27 ;  /* 0x0000001b3a1b7220 */ /* 0x000fe20000400000 */
[C---:B------:R-:W-:Y:S01]  /*2a40*/  FFMA R28, R57.reuse, R12, R28 ;  /* 0x0000000c391c7223 */ /* 0x040fe2000000001c */
[C---:B------:R-:W-:Y:S01]  /*2a50*/  FFMA R15, R57.reuse, R20, R15 ;  /* 0x00000014390f7223 */ /* 0x040fe2000000000f */
[----:B------:R-:W-:Y:S02]  /*2a60*/  IMAD.SHL.U32 R23, R18, 0x20, RZ ;  /* 0x0000002012177824 */ /* 0x000fe400078e00ff */
[----:B------:R-:W-:Y:S01]  /*2a70*/  FFMA R33, R57, R14, R33 ;  /* 0x0000000e39217223 */ /* 0x000fe20000000021 */
[----:B------:R-:W-:Y:S02]  /*2a80*/  HADD2.F32 R12, -RZ, R8.H0_H0 ;  /* 0x20000008ff0c7230 */ /* 0x000fe40000004100 */
[----:B------:R-:W-:Y:S01]  /*2a90*/  FMUL R32, R58, R32 ;  /* 0x000000203a207220 */ /* 0x000fe20000400000 */
[----:B------:R-:W-:-:S02]  /*2aa0*/  HADD2.F32 R20, -RZ, R9.H0_H0 ;  /* 0x20000009ff147230 */ /* 0x000fc40000004100 */
[----:B------:R-:W-:Y:S01]  /*2ab0*/  FMUL R21, R58, R34 ;  /* 0x000000223a157220 */ /* 0x000fe20000400000 */
[----:B------:R-:W-:Y:S02]  /*2ac0*/  IMAD.SHL.U32 R14, R18, 0x10, RZ ;  /* 0x00000010120e7824 */ /* 0x000fe400078e00ff */
[C---:B------:R-:W-:Y:S01]  /*2ad0*/  FFMA R26, R57.reuse, R24, R27 ;  /* 0x00000018391a7223 */ /* 0x040fe2000000001b */
[----:B------:R-:W-:Y:S01]  /*2ae0*/  SHF.R.U32.HI R34, RZ, 0x1, R18 ;  /* 0x00000001ff227819 */ /* 0x000fe20000011612 */
[----:B------:R-:W-:Y:S01]  /*2af0*/  FFMA R32, R57, R12, R32 ;  /* 0x0000000c39207223 */ /* 0x000fe20000000020 */
[----:B------:R-:W-:Y:S01]  /*2b00*/  LOP3.LUT R27, R23, 0xc0, RZ, 0xc0, !PT ;  /* 0x000000c0171b7812 */ /* 0x000fe200078ec0ff */
[----:B------:R-:W-:Y:S01]  /*2b10*/  FFMA R21, R57, R20, R21 ;  /* 0x0000001439157223 */ /* 0x000fe20000000015 */
[--C-:B------:R-:W-:Y:S01]  /*2b20*/  HADD2.F32 R12, -RZ, R10.reuse.H0_H0 ;  /* 0x2000000aff0c7230 */ /* 0x100fe20000004100 */
[----:B------:R-:W-:Y:S01]  /*2b30*/  LOP3.LUT R20, R14, 0xe00, RZ, 0xc0, !PT ;  /* 0x00000e000e147812 */ /* 0x000fe200078ec0ff */
[----:B------:R-:W-:Y:S01]  /*2b40*/  FMUL R36, R58, R36 ;  /* 0x000000243a247220 */ /* 0x000fe20000400000 */
[----:B------:R-:W-:Y:S01]  /*2b50*/  LOP3.LUT R27, R27, 0x8, R34, 0xf8, !PT ;  /* 0x000000081b1b7812 */ /* 0x000fe200078ef822 */
[----:B------:R-:W-:Y:S01]  /*2b60*/  IMAD.SHL.U32 R34, R18, 0x4, RZ ;  /* 0x0000000412227824 */ /* 0x000fe200078e00ff */
[--C-:B------:R-:W-:Y:S01]  /*2b70*/  LOP3.LUT R20, R20, 0x20, R23.reuse, 0xf8, !PT ;  /* 0x0000002014147812 */ /* 0x100fe200078ef817 */
[----:B------:R-:W-:Y:S01]  /*2b80*/  FFMA R36, R57, R12, R36 ;  /* 0x0000000c39247223 */ /* 0x000fe20000000024 */
[----:B------:R-:W-:Y:S01]  /*2b90*/  LOP3.LUT R12, R18, 0xff, RZ, 0xc0, !PT ;  /* 0x000000ff120c7812 */ /* 0x000fe200078ec0ff */
[----:B------:R-:W-:Y:S01]  /*2ba0*/  HADD2.F32 R24, -RZ, R7.H1_H1 ;  /* 0x30000007ff187230 */ /* 0x000fe20000004100 */
[----:B------:R-:W-:Y:S01]  /*2bb0*/  LOP3.LUT R23, R20, 0x100, R23, 0xf8, !PT ;  /* 0x0000010014177812 */ /* 0x000fe200078ef817 */
[----:B------:R-:W-:Y:S01]  /*2bc0*/  HADD2.F32 R14, -RZ, R10.H1_H1 ;  /* 0x3000000aff0e7230 */ /* 0x000fe20000004100 */
[----:B------:R-:W-:Y:S01]  /*2bd0*/  LOP3.LUT R34, R27, 0x18, R34, 0x78, !PT ;  /* 0x000000181b227812 */ /* 0x000fe200078e7822 */
[C---:B------:R-:W-:Y:S01]  /*2be0*/  FMUL R31, R58.reuse, R31 ;  /* 0x0000001f3a1f7220 */ /* 0x040fe20000400000 */
[----:B------:R-:W-:Y:S01]  /*2bf0*/  FMUL R37, R58, R37 ;  /* 0x000000253a257220 */ /* 0x000fe20000400000 */
[----:B------:R-:W-:Y:S01]  /*2c00*/  VIADD R12, R12, 0x1f ;  /* 0x0000001f0c0c7836 */ /* 0x000fe20000000000 */
[----:B------:R-:W-:Y:S01]  /*2c10*/  LOP3.LUT R68, R23, R34, RZ, 0xfc, !PT ;  /* 0x0000002217447212 */ /* 0x000fe200078efcff */
[----:B------:R-:W-:Y:S01]  /*2c20*/  FFMA R30, R57, R24, R31 ;  /* 0x00000018391e7223 */ /* 0x000fe2000000001f */
[----:B------:R-:W-:Y:S01]  /*2c30*/  F2FP.RELU.F16.F32.PACK_AB R61, R26, R13 ;  /* 0x0000000d1a3d723e */ /* 0x000fe200000008ff */
[----:B------:R-:W-:-:S02]  /*2c40*/  IMAD.U32 R13, RZ, RZ, UR48 ;  /* 0x00000030ff0d7e24 */ /* 0x000fc4000f8e00ff */
[----:B------:R-:W-:Y:S01]  /*2c50*/  FFMA R37, R57, R14, R37 ;  /* 0x0000000e39257223 */ /* 0x000fe20000000025 */
[----:B------:R-:W-:Y:S01]  /*2c60*/  HADD2.F32 R24, -RZ, R9.H1_H1 ;  /* 0x30000009ff187230 */ /* 0x000fe20000004100 */
[----:B------:R-:W-:Y:S01]  /*2c70*/  ISETP.GT.U32.AND P2, PT, R12, 0x3e, PT ;  /* 0x0000003e0c00780c */ /* 0x000fe20003f44070 */
[--C-:B------:R-:W-:Y:S02]  /*2c80*/  HADD2.F32 R14, -RZ, R11.reuse.H0_H0 ;  /* 0x2000000bff0e7230 */ /* 0x100fe40000004100 */
[C---:B------:R-:W-:Y:S01]  /*2c90*/  FMUL R35, R58.reuse, R35 ;  /* 0x000000233a237220 */ /* 0x040fe20000400000 */
[----:B------:R-:W-:Y:S02]  /*2ca0*/  HADD2.F32 R20, -RZ, R11.H1_H1 ;  /* 0x3000000bff147230 */ /* 0x000fe40000004100 */
[C---:B------:R-:W-:Y:S01]  /*2cb0*/  FMUL R38, R58.reuse, R38 ;  /* 0x000000263a267220 */ /* 0x040fe20000400000 */
[----:B------:R-:W-:Y:S01]  /*2cc0*/  FMUL R39, R58, R39 ;  /* 0x000000273a277220 */ /* 0x000fe20000400000 */
[----:B------:R-:W-:Y:S01]  /*2cd0*/  IMAD.MOV.U32 R12, RZ, RZ, 0x20 ;  /* 0x00000020ff0c7424 */ /* 0x000fe200078e00ff */
[----:B------:R-:W-:Y:S01]  /*2ce0*/  LOP3.LUT P5, RZ, R18, 0x4, RZ, 0xc0, !PT ;  /* 0x0000000412ff7812 */ /* 0x000fe200078ac0ff */
[----:B------:R-:W-:-:S02]  /*2cf0*/  IMAD R13, R13, 0x1000, R68 ;  /* 0x000010000d0d7824 */ /* 0x000fc400078e0244 */
[C---:B------:R-:W-:Y:S01]  /*2d00*/  FFMA R24, R57.reuse, R24, R35 ;  /* 0x0000001839187223 */ /* 0x040fe20000000023 */
[C---:B------:R-:W-:Y:S01]  /*2d10*/  FFMA R14, R57.reuse, R14, R38 ;  /* 0x0000000e390e7223 */ /* 0x040fe20000000026 */
[----:B------:R-:W-:Y:S01]  /*2d20*/  FFMA R39, R57, R20, R39 ;  /* 0x0000001439277223 */ /* 0x000fe20000000027 */
[----:B------:R-:W-:Y:S01]  /*2d30*/  F2FP.RELU.F16.F32.PACK_AB R63, R30, R15 ;  /* 0x0000000f1e3f723e */ /* 0x000fe200000008ff */
[----:B------:R-:W-:Y:S05]  /*2d40*/  WARPSYNC.ALL ;  /* 0x0000000000007948 */ /* 0x000fea0003800000 */
[----:B------:R-:W-:Y:S01]  /*2d50*/  SEL R12, R12, 0xffffffe0, !P5 ;  /* 0xffffffe00c0c7807 */ /* 0x000fe20006800000 */
[----:B------:R-:W-:Y:S01]  /*2d60*/  BSSY B0, `(.L_x_52) ;  /* 0x0000019000007945 */ /* 0x000fe20003800000 */
[----:B------:R-:W-:-:S02]  /*2d70*/  LEA R15, R13, UR52, 0x1 ;  /* 0x000000340d0f7c11 */ /* 0x000fc4000f8e08ff */
[----:B------:R-:W-:Y:S02]  /*2d80*/  F2FP.RELU.F16.F32.PACK_AB R60, R25, R60 ;  /* 0x0000003c193c723e */ /* 0x000fe400000008ff */
[----:B------:R-:W-:Y:S02]  /*2d90*/  F2FP.RELU.F16.F32.PACK_AB R62, R29, R28 ;  /* 0x0000001c1d3e723e */ /* 0x000fe400000008ff */
[----:B------:R-:W-:Y:S02]  /*2da0*/  F2FP.RELU.F16.F32.PACK_AB R32, R33, R32 ;  /* 0x000000202120723e */ /* 0x000fe400000008ff */
[----:B------:R-:W-:Y:S01]  /*2db0*/  F2FP.RELU.F16.F32.PACK_AB R33, R24, R21 ;  /* 0x000000151821723e */ /* 0x000fe200000008ff */
[----:B------:R1:W-:Y:S01]  /*2dc0*/  STSM.16.M88.4 [R15+0x200], R60 ;  /* 0x0002003c0f007844 */ /* 0x0003e20000000200 */
[----:B------:R-:W-:Y:S02]  /*2dd0*/  F2FP.RELU.F16.F32.PACK_AB R34, R37, R36 ;  /* 0x000000242522723e */ /* 0x000fe400000008ff */
[----:B------:R-:W-:-:S02]  /*2de0*/  F2FP.RELU.F16.F32.PACK_AB R35, R39, R14 ;  /* 0x0000000e2723723e */ /* 0x000fc400000008ff */
[----:B------:R-:W-:-:S05]  /*2df0*/  IADD3 R13, R12, 0x200, R15 ;  /* 0x000002000c0d7810 */ /* 0x000fca0007ffe00f */
[----:B------:R1:W-:Y:S01]  /*2e00*/  STSM.16.M88.4 [R13], R32 ;  /* 0x000000200d007844 */ /* 0x0003e20000000200 */
[----:B------:R-:W-:Y:S01]  /*2e10*/  @!PT LDS RZ, [RZ] ;  /* 0x00000000fffff984 */ /* 0x000fe20000000800 */
[----:B------:R-:W-:Y:S01]  /*2e20*/  @!PT LDS RZ, [RZ] ;  /* 0x00000000fffff984 */ /* 0x000fe20000000800 */
[----:B------:R-:W-:Y:S01]  /*2e30*/  @!PT LDS RZ, [RZ] ;  /* 0x00000000fffff984 */ /* 0x000fe20000000800 */
[----:B------:R-:W-:Y:S01]  /*2e40*/  @!PT LDS RZ, [RZ] ;  /* 0x00000000fffff984 */ /* 0x000fe20000000800 */
[----:B------:R3:W-:Y:S06]  /*2e50*/  MEMBAR.ALL.CTA ;  /* 0x0000000000007992 */ /* 0x0007ec0000008000 */
[----:B---3--:R-:W3:Y:S02]  /*2e60*/  FENCE.VIEW.ASYNC.S ;  /* 0x00000000000073c6 */ /* 0x008ee40000000000 */
[----:B---3--:R-:W-:Y:S06]  /*2e70*/  BAR.SYNC.DEFER_BLOCKING 0x1, 0x100 ;  /* 0x0044000000007b1d */ /* 0x008fec0000010000 */
[----:B------:R-:W-:Y:S05]  /*2e80*/  @P2 BRA `(.L_x_53) ;  /* 0x0000000000182947 */ /* 0x000fea0003800000 */
[----:B------:R-:W-:Y:S02]  /*2e90*/  ULEA UR44, UR48, UR52, 0xd ;  /* 0x00000034302c7291 */ /* 0x000fe4000f8e683f */
[----:B------:R-:W-:Y:S02]  /*2ea0*/  UIADD3 UR4, UP0, UR56, 0x4f0, URZ ;  /* 0x000004f038047890 */ /* 0x000fe4000ff1e03f */
[----:B------:R-:W-:Y:S02]  /*2eb0*/  UIADD3 UR44, UR44, 0x200, URZ ;  /* 0x000002002c2c7890 */ /* 0x000fe4000fffe03f */
[----:B------:R-:W-:-:S09]  /*2ec0*/  UIADD3.X UR5, URZ, UR57, URZ, UP0, !UPT ;  /* 0x000000393f057290 */ /* 0x000fd200087fe43f */
[----:B------:R3:W-:Y:S02]  /*2ed0*/  UTMASTG.3D [UR44], [UR4] ;  /* 0x0000002c040073b5 */ /* 0x0007e40008010000 */
[----:B---3--:R0:W-:Y:S02]  /*2ee0*/  UTMACMDFLUSH ;  /* 0x00000000000079b7 */ /* 0x0081e40000000000 */
.L_x_53:
[----:B------:R-:W-:Y:S05]  /*2ef0*/  BSYNC B0 ;  /* 0x0000000000007941 */ /* 0x000fea0003800000 */
.L_x_52:
[----:B------:R-:W-:Y:S01]  /*2f00*/  UIADD3 UR4, UR48, 0x1, URZ ;  /* 0x0000000130047890 */ /* 0x000fe2000fffe03f */
[----:B------:R-:W-:Y:S01]  /*2f10*/  BSSY B0, `(.L_x_54) ;  /* 0x0000008000007945 */ /* 0x000fe20003800000 */
[----:B------:R-:W-:Y:S02]  /*2f20*/  UIADD3 UR8, UR50, UR43, URZ ;  /* 0x0000002b32087290 */ /* 0x000fe4000fffe03f */
[----:B------:R-:W-:-:S04]  /*2f30*/  UISETP.NE.AND UP0, UPT, UR4, 0x3, UPT ;  /* 0x000000030400788c */ /* 0x000fc8000bf05270 */
[----:B------:R-:W-:Y:S02]  /*2f40*/  USEL UR9, URZ, 0x1, UP0 ;  /* 0x000000013f097887 */ /* 0x000fe40008000000 */
[----:B------:R-:W-:Y:S02]  /*2f50*/  USEL UR10, UR4, URZ, UP0 ;  /* 0x0000003f040a7287 */ /* 0x000fe40008000000 */
[----:B------:R-:W-:Y:S01]  /*2f60*/  ULOP3.LUT UR9, UR49, UR9, URZ, 0x3c, !UPT ;  /* 0x0000000931097292 */ /* 0x000fe2000f8e3c3f */
[----:B------:R-:W-:Y:S11]  /*2f70*/  @P2 BRA `(.L_x_55) ;  /* 0x0000000000042947 */ /* 0x000ff60003800000 */
[----:B------:R-:W-:-:S04]  /*2f80*/  DEPBAR.LE SB0, 0x1 ;  /* 0x000080400000791a */ /* 0x000fc80000000000 */
.L_x_55:
[----:B------:R-:W-:Y:S05]  /*2f90*/  BSYNC B0 ;  /* 0x0000000000007941 */ /* 0x000fea0003800000 */
.L_x_54:
[----:B------:R-:W-:Y:S01]  /*2fa0*/  BAR.SYNC.DEFER_BLOCKING 0x1, 0x100 ;  /* 0x0044000000007b1d */ /* 0x000fe20000010000 */
[----:B------:R-:W-:-:S13]  /*2fb0*/  ISETP.NE.AND P3, PT, RZ, UR39, PT ;  /* 0x00000027ff007c0c */ /* 0x000fda000bf65270 */
[----:B------:R-:W-:Y:S05]  /*2fc0*/  @!P3 BRA `(.L_x_56) ;  /* 0x000000000034b947 */ /* 0x000fea0003800000 */
[----:B------:R-:W-:Y:S04]  /*2fd0*/  BSSY B0, `(.L_x_57) ;  /* 0x0000009000007945 */ /* 0x000fe80003800000 */
[----:B------:R-:W-:Y:S05]  /*2fe0*/  @P0 BRA `(.L_x_58) ;  /* 0x00000000001c0947 */ /* 0x000fea0003800000 */
[----:B------:R-:W-:-:S13]  /*2ff0*/  ISETP.NE.AND P3, PT, R65, 0x3, PT ;  /* 0x000000034100780c */ /* 0x000fda0003f65270 */
[----:B------:R-:W-:Y:S05]  /*3000*/  @!P3 BRA `(.L_x_59) ;  /* 0x000000000004b947 */ /* 0x000fea0003800000 */
[----:B------:R-:W-:Y:S01]  /*3010*/  BPT.TRAP 0x1 ;  /* 0x000000040000795c */ /* 0x000fe20000300000 */
.L_x_59:
[----:B------:R-:W-:-:S04]  /*3020*/  ULEA UR4, UR38, UR52, 0x3 ;  /* 0x0000003426047291 */ /* 0x000fc8000f8e183f */
[----:B------:R-:W-:-:S04]  /*3030*/  UIADD3 UR4, UR4, 0x98, URZ ;  /* 0x0000009804047890 */ /* 0x000fc8000fffe03f */
[----:B------:R-:W-:-:S09]  /*3040*/  UPRMT UR4, UR51, 0x654, UR4 ;  /* 0x0000065433047896 */ /* 0x000fd20008000004 */
[----:B------:R-:W-:Y:S03]  /*3050*/  SYNCS.ARRIVE.TRANS64.RED.A1T0 RZ, [UR4], RZ ;  /* 0x000000ffffff79a7 */ /* 0x000fe60008100404 */
.L_x_58:
[----:B------:R-:W-:Y:S05]  /*3060*/  BSYNC B0 ;  /* 0x0000000000007941 */ /* 0x000fea0003800000 */
.L_x_57:
[----:B------:R-:W-:-:S04]  /*3070*/  UIADD3 UR38, UR38, 0x1, URZ ;  /* 0x0000000126267890 */ /* 0x000fc8000fffe03f */
[----:B------:R-:W-:-:S04]  /*3080*/  UISETP.NE.AND UP0, UPT, UR38, 0x3, UPT ;  /* 0x000000032600788c */ /* 0x000fc8000bf05270 */
[----:B------:R-:W-:-:S12]  /*3090*/  USEL UR38, UR38, URZ, UP0 ;  /* 0x0000003f26267287 */ /* 0x000fd80008000000 */
.L_x_56:
[----:B------:R-:W-:Y:S01]  /*30a0*/  USHF.R.U32.HI UR4, URZ, 0x3, UR8 ;  /* 0x000000033f047899 */ /* 0x000fe20008011608 */
[----:B------:R-:W-:Y:S01]  /*30b0*/  BSSY B0, `(.L_x_60) ;  /* 0x000001d000007945 */ /* 0x000fe20003800000 */
[----:B------:R-:W-:Y:S02]  /*30c0*/  UISETP.GT.U32.AND UP0, UPT, UR8, 0x7, UPT ;  /* 0x000000070800788c */ /* 0x000fe4000bf04070 */
[----:B------:R-:W-:Y:S02]  /*30d0*/  ULOP3.LUT UR4, UR4, 0x1, URZ, 0xc0, !UPT ;  /* 0x0000000104047892 */ /* 0x000fe4000f8ec03f */
[----:B------:R-:W-:Y:S02]  /*30e0*/  UISETP.LT.U32.AND UP1, UPT, UR50, 0x8, UP0 ;  /* 0x000000083200788c */ /* 0x000fe40008721070 */
[----:B------:R-:W-:Y:S02]  /*30f0*/  UISETP.NE.U32.AND UP2, UPT, UR4, 0x1, UPT ;  /* 0x000000010400788c */ /* 0x000fe4000bf45070 */
[----:B------:R-:W-:-:S02]  /*3100*/  USEL UR5, URZ, 0x1, !UP1 ;  /* 0x000000013f057887 */ /* 0x000fc4000c800000 */
[----:B------:R-:W-:-:S04]  /*3110*/  UISETP.GT.U32.AND UP0, UPT, UR50, 0x7, !UP2 ;  /* 0x000000073200788c */ /* 0x000fc8000d704070 */
[----:B------:R-:W-:-:S04]  /*3120*/  USEL UR4, URZ, 0x1, !UP0 ;  /* 0x000000013f047887 */ /* 0x000fc8000c000000 */
[----:B------:R-:W-:Y:S01]  /*3130*/  ULOP3.LUT UR40, UR4, UR40, UR5, 0x96, !UPT ;  /* 0x0000002804287292 */ /* 0x000fe2000f8e9605 */
[----:B------:R-:W-:Y:S11]  /*3140*/  @P0 BRA `(.L_x_61) ;  /* 0x00000000004c0947 */ /* 0x000ff60003800000 */
[----:B------:R-:W-:-:S13]  /*3150*/  ISETP.NE.AND P3, PT, R65, 0x3, PT ;  /* 0x000000034100780c */ /* 0x000fda0003f65270 */
[----:B------:R-:W-:Y:S05]  /*3160*/  @!P3 BRA `(.L_x_62) ;  /* 0x000000000004b947 */ /* 0x000fea0003800000 */
[----:B------:R-:W-:Y:S01]  /*3170*/  BPT.TRAP 0x1 ;  /* 0x000000040000795c */ /* 0x000fe20000300000 */
.L_x_62:
[----:B------:R-:W-:Y:S01]  /*3180*/  SHF.L.U32 R14, R0, 0x1f, RZ ;  /* 0x0000001f000e7819 */ /* 0x000fe200000006ff */
[----:B------:R-:W-:Y:S01]  /*3190*/  BSSY B1, `(.L_x_63) ;  /* 0x000000b000017945 */ /* 0x000fe20003800000 */
[C---:B-1----:R-:W-:Y:S01]  /*31a0*/  LEA R15, R3.reuse, UR52, 0x3 ;  /* 0x00000034030f7c11 */ /* 0x042fe2000f8e18ff */
[----:B------:R-:W-:Y:S01]  /*31b0*/  @!P4 IMAD R3, R3, 0x1000, R68 ;  /* 0x000010000303c824 */ /* 0x000fe200078e0244 */
[----:B------:R-:W-:Y:S02]  /*31c0*/  PLOP3.LUT P3, PT, PT, PT, PT, 0x8, 0x0 ;  /* 0x000000000000781c */ /* 0x000fe40003f6e170 */
[----:B------:R-:W-:Y:S01]  /*31d0*/  @!P4 PLOP3.LUT P3, PT, P5, PT, PT, 0x80, 0x0 ;  /* 0x000000000000c81c */ /* 0x000fe20002f6f070 */
[----:B------:R-:W1:Y:S01]  /*31e0*/  SYNCS.PHASECHK.TRANS64.TRYWAIT P5, [R15+URZ+0x80], R14 ;  /* 0x0000800e0f0075a7 */ /* 0x000e6200080a017f */
[----:B------:R-:W-:-:S05]  /*31f0*/  @!P4 LEA R3, R3, UR52, 0x1 ;  /* 0x000000340303cc11 */ /* 0x000fca000f8e08ff */
[C---:B------:R-:W-:Y:S02]  /*3200*/  @!P4 VIADD R0, R3.reuse, 0x200 ;  /* 0x000002000300c836 */ /* 0x040fe40000000000 */
[----:B------:R-:W-:-:S04]  /*3210*/  @!P4 VIADD R13, R3, 0x220 ;  /* 0x00000220030dc836 */ /* 0x000fc80000000000 */
[----:B------:R-:W-:Y:S01]  /*3220*/  @P3 VIADD R13, R0, 0xffffffe0 ;  /* 0xffffffe0000d3836 */ /* 0x000fe20000000000 */
[----:B-1----:R-:W-:Y:S06]  /*3230*/  @!P5 BRA `(.L_x_64) ;  /* 0x000000380084d947 */ /* 0x002fec0003800000 */
.L_x_138:
[----:B------:R-:W-:Y:S05]  /*3240*/  BSYNC B1 ;  /* 0x0000000000017941 */ /* 0x000fea0003800000 */
.L_x_63:
[----:B------:R-:W-:Y:S05]  /*3250*/  @!P4 WARPSYNC.ALL ;  /* 0x000000000000c948 */ /* 0x000fea0003800000 */
[----:B------:R3:W4:Y:S04]  /*3260*/  @!P4 LDSM.16.M88.4 R4, [R3+0x200] ;  /* 0x000200000304c83b */ /* 0x0007280000000200 */
[----:B------:R3:W1:Y:S02]  /*3270*/  @!P4 LDSM.16.M88.4 R8, [R13] ;  /* 0x000000000d08c83b */ /* 0x0006640000000200 */
.L_x_61:
[----:B------:R-:W-:Y:S05]  /*3280*/  BSYNC B0 ;  /* 0x0000000000007941 */ /* 0x000fea0003800000 */
.L_x_60:
[--C-:B----4-:R-:W-:Y:S02]  /*3290*/  HADD2.F32 R0, -RZ, R4.reuse.H0_H0 ;  /* 0x20000004ff007230 */ /* 0x110fe40000004100 */
[C---:B------:R-:W-:Y:S01]  /*32a0*/  FMUL R41, R58.reuse, R41 ;  /* 0x000000293a297220 */ /* 0x040fe20000400000 */
[----:B------:R-:W-:Y:S02]  /*32b0*/  HADD2.F32 R4, -RZ, R4.H1_H1 ;  /* 0x30000004ff047230 */ /* 0x000fe40000004100 */
[C---:B---3--:R-:W-:Y:S01]  /*32c0*/  FMUL R3, R58.reuse, R42 ;  /* 0x0000002a3a037220 */ /* 0x048fe20000400000 */
[--C-:B-1----:R-:W-:Y:S02]  /*32d0*/  HADD2.F32 R14, -RZ, R5.reuse.H0_H0 ;  /* 0x20000005ff0e7230 */ /* 0x102fe40000004100 */
[C---:B------:R-:W-:Y:S01]  /*32e0*/  FMUL R43, R58.reuse, R43 ;  /* 0x0000002b3a2b7220 */ /* 0x040fe20000400000 */
[----:B------:R-:W-:Y:S02]  /*32f0*/  HADD2.F32 R20, -RZ, R5.H1_H1 ;  /* 0x30000005ff147230 */ /* 0x000fe40000004100 */
[----:B------:R-:W-:Y:S01]  /*3300*/  FMUL R60, R58, R40 ;  /* 0x000000283a3c7220 */ /* 0x000fe20000400000 */
[----:B------:R-:W-:-:S02]  /*3310*/  HADD2.F32 R32, -RZ, R9.H0_H0 ;  /* 0x20000009ff207230 */ /* 0x000fc40000004100 */
[C---:B------:R-:W-:Y:S01]  /*3320*/  FMUL R5, R58.reuse, R44 ;  /* 0x0000002c3a057220 */ /* 0x040fe20000400000 */
[----:B------:R-:W-:Y:S02]  /*3330*/  HADD2.F32 R34, -RZ, R9.H1_H1 ;  /* 0x30000009ff227230 */ /* 0x000fe40000004100 */
[C---:B------:R-:W-:Y:S01]  /*3340*/  FMUL R45, R58.reuse, R45 ;  /* 0x0000002d3a2d7220 */ /* 0x040fe20000400000 */
[----:B------:R-:W-:Y:S02]  /*3350*/  IMAD.U32 R9, RZ, RZ, UR10 ;  /* 0x0000000aff097e24 */ /* 0x000fe4000f8e00ff */
[----:B------:R-:W-:Y:S01]  /*3360*/  FMUL R47, R58, R47 ;  /* 0x0000002f3a2f7220 */ /* 0x000fe20000400000 */
[--C-:B------:R-:W-:Y:S02]  /*3370*/  HADD2.F32 R24, -RZ, R6.reuse.H0_H0 ;  /* 0x20000006ff187230 */ /* 0x100fe40000004100 */
[----:B------:R-:W-:Y:S01]  /*3380*/  FFMA R41, R57, R4, R41 ;  /* 0x0000000439297223 */ /* 0x000fe20000000029 */
[----:B------:R-:W-:-:S02]  /*3390*/  HADD2.F32 R6, -RZ, R6.H1_H1 ;  /* 0x30000006ff067230 */ /* 0x000fc40000004100 */
[C---:B------:R-:W-:Y:S01]  /*33a0*/  FFMA R3, R57.reuse, R14, R3 ;  /* 0x0000000e39037223 */ /* 0x040fe20000000003 */
[--C-:B------:R-:W-:Y:S02]  /*33b0*/  HADD2.F32 R26, -RZ, R7.reuse.H0_H0 ;  /* 0x20000007ff1a7230 */ /* 0x100fe40000004100 */
[----:B------:R-:W-:Y:S01]  /*33c0*/  FFMA R20, R57, R20, R43 ;  /* 0x0000001439147223 */ /* 0x000fe2000000002b */
[----:B------:R-:W-:Y:S02]  /*33d0*/  HADD2.F32 R28, -RZ, R7.H1_H1 ;  /* 0x30000007ff1c7230 */ /* 0x000fe40000004100 */
[C---:B------:R-:W-:Y:S01]  /*33e0*/  FMUL R7, R58.reuse, R46 ;  /* 0x0000002e3a077220 */ /* 0x040fe20000400000 */
[----:B------:R-:W-:Y:S02]  /*33f0*/  HADD2.F32 R30, -RZ, R8.H0_H0 ;  /* 0x20000008ff1e7230 */ /* 0x000fe40000004100 */
[----:B------:R-:W-:Y:S01]  /*3400*/  FMUL R13, R58, R48 ;  /* 0x000000303a0d7220 */ /* 0x000fe20000400000 */
[----:B------:R-:W-:-:S02]  /*3410*/  HADD2.F32 R36, -RZ, R10.H0_H0 ;  /* 0x2000000aff247230 */ /* 0x000fc40000004100 */
[C---:B------:R-:W-:Y:S01]  /*3420*/  FMUL R49, R58.reuse, R49 ;  /* 0x000000313a317220 */ /* 0x040fe20000400000 */
[----:B------:R-:W-:Y:S02]  /*3430*/  HADD2.F32 R8, -RZ, R8.H1_H1 ;  /* 0x30000008ff087230 */ /* 0x000fe40000004100 */
[C---:B------:R-:W-:Y:S01]  /*3440*/  FMUL R15, R58.reuse, R50 ;  /* 0x000000323a0f7220 */ /* 0x040fe20000400000 */
[----:B------:R-:W-:Y:S02]  /*3450*/  HADD2.F32 R10, -RZ, R10.H1_H1 ;  /* 0x3000000aff0a7230 */ /* 0x000fe40000004100 */
[C---:B------:R-:W-:Y:S01]  /*3460*/  FMUL R51, R58.reuse, R51 ;  /* 0x000000333a337220 */ /* 0x040fe20000400000 */
[--C-:B------:R-:W-:Y:S02]  /*3470*/  HADD2.F32 R38, -RZ, R11.reuse.H0_H0 ;  /* 0x2000000bff267230 */ /* 0x100fe40000004100 */
[----:B------:R-:W-:Y:S01]  /*3480*/  FMUL R21, R58, R52 ;  /* 0x000000343a157220 */ /* 0x000fe20000400000 */
[----:B------:R-:W-:-:S02]  /*3490*/  HADD2.F32 R40, -RZ, R11.H1_H1 ;  /* 0x3000000bff287230 */ /* 0x000fc40000004100 */
[C---:B------:R-:W-:Y:S01]  /*34a0*/  FMUL R53, R58.reuse, R53 ;  /* 0x000000353a357220 */ /* 0x040fe20000400000 */
[C---:B------:R-:W-:Y:S01]  /*34b0*/  FMUL R23, R58.reuse, R54 ;  /* 0x000000363a177220 */ /* 0x040fe20000400000 */
[----:B------:R-:W-:Y:S01]  /*34c0*/  FMUL R55, R58, R55 ;  /* 0x000000373a377220 */ /* 0x000fe20000400000 */
[----:B------:R-:W-:Y:S02]  /*34d0*/  IMAD R4, R9, 0x1000, R68 ;  /* 0x0000100009047824 */ /* 0x000fe400078e0244 */
[C---:B------:R-:W-:Y:S01]  /*34e0*/  FFMA R0, R57.reuse, R0, R60 ;  /* 0x0000000039007223 */ /* 0x040fe2000000003c */
        /* <DEDUP_REMOVED lines=11> */
[----:B------:R-:W-:Y:S01]  /*35a0*/  FFMA R40, R57, R40, R55 ;  /* 0x0000002839287223 */ /* 0x000fe20000000037 */
[----:B------:R-:W-:Y:S01]  /*35b0*/  F2FP.RELU.F16.F32.PACK_AB R25, R20, R3 ;  /* 0x000000031419723e */ /* 0x000fe200000008ff */
[----:B------:R-:W-:Y:S05]  /*35c0*/  WARPSYNC.ALL ;  /* 0x0000000000007948 */ /* 0x000fea0003800000 */
[----:B------:R-:W-:Y:S01]  /*35d0*/  LEA R3, R4, UR52, 0x1 ;  /* 0x0000003404037c11 */ /* 0x000fe2000f8e08ff */
[----:B------:R-:W-:Y:S01]  /*35e0*/  BSSY B0, `(.L_x_65) ;  /* 0x000001d000007945 */ /* 0x000fe20003800000 */
[----:B------:R-:W-:-:S02]  /*35f0*/  F2FP.RELU.F16.F32.PACK_AB R24, R41, R0 ;  /* 0x000000002918723e */ /* 0x000fc400000008ff */
        /* <DEDUP_REMOVED lines=20> */
[----:B------:R-:W-:Y:S02]  /*3740*/  UIADD3 UR4, UR4, 0x200, URZ ;  /* 0x0000020004047890 */ /* 0x000fe4000fffe03f */
[----:B------:R-:W-:Y:S01]  /*3750*/  UIADD3.X UR13, URZ, UR57, URZ, UP0, !UPT ;  /* 0x000000393f0d7290 */ /* 0x000fe200087fe43f */
[----:B------:R-:W-:Y:S01]  /*3760*/  UMOV UR6, UR46 ;  /* 0x0000002e00067c82 */ /* 0x000fe20008000000 */
[----:B------:R-:W-:-:S07]  /*3770*/  UMOV UR7, UR47 ;  /* 0x0000002f00077c82 */ /* 0x000fce0008000000 */
[----:B------:R3:W-:Y:S01]  /*3780*/  UTMASTG.3D [UR4], [UR12] ;  /* 0x000000040c0073b5 */ /* 0x0007e20008010000 */
[----:B------:R0:W-:Y:S01]  /*3790*/  UTMACMDFLUSH ;  /* 0x00000000000079b7 */ /* 0x0001e20000000000 */
[----:B---3--:R-:W-:-:S04]  /*37a0*/  DEPBAR.LE SB0, 0x1 ;  /* 0x000080400000791a */ /* 0x008fc80000000000 */
.L_x_66:
[----:B------:R-:W-:Y:S05]  /*37b0*/  BSYNC B0 ;  /* 0x0000000000007941 */ /* 0x000fea0003800000 */
.L_x_65:
[----:B------:R-:W-:Y:S06]  /*37c0*/  BAR.SYNC.DEFER_BLOCKING 0x1, 0x100 ;  /* 0x0044000000007b1d */ /* 0x000fec0000010000 */
[----:B------:R-:W-:Y:S04]  /*37d0*/  BSSY B0, `(.L_x_67) ;  /* 0x0000009000007945 */ /* 0x000fe80003800000 */
[----:B------:R-:W-:Y:S05]  /*37e0*/  @P0 BRA `(.L_x_68) ;  /* 0x00000000001c0947 */ /* 0x000fea0003800000 */
[----:B------:R-:W-:-:S13]  /*37f0*/  ISETP.NE.AND P0, PT, R65, 0x3, PT ;  /* 0x000000034100780c */ /* 0x000fda0003f05270 */
[----:B------:R-:W-:Y:S05]  /*3800*/  @!P0 BRA `(.L_x_69) ;  /* 0x0000000000048947 */ /* 0x000fea0003800000 */
[----:B------:R-:W-:Y:S01]  /*3810*/  BPT.TRAP 0x1 ;  /* 0x000000040000795c */ /* 0x000fe20000300000 */
.L_x_69:
[----:B------:R-:W-:-:S04]  /*3820*/  ULEA UR4, UR38, UR52, 0x3 ;  /* 0x0000003426047291 */ /* 0x000fc8000f8e183f */
[----:B------:R-:W-:-:S04]  /*3830*/  UIADD3 UR4, UR4, 0x98, URZ ;  /* 0x0000009804047890 */ /* 0x000fc8000fffe03f */
[----:B------:R-:W-:-:S09]  /*3840*/  UPRMT UR4, UR51, 0x654, UR4 ;  /* 0x0000065433047896 */ /* 0x000fd20008000004 */
[----:B------:R-:W-:Y:S03]  /*3850*/  SYNCS.ARRIVE.TRANS64.RED.A1T0 RZ, [UR4], RZ ;  /* 0x000000ffffff79a7 */ /* 0x000fe60008100404 */
.L_x_68:
[----:B------:R-:W-:Y:S05]  /*3860*/  BSYNC B0 ;  /* 0x0000000000007941 */ /* 0x000fea0003800000 */
.L_x_67:
[----:B------:R-:W-:Y:S01]  /*3870*/  IADD3 R16, P0, R16, UR36, RZ ;  /* 0x0000002410107c10 */ /* 0x000fe2000ff1e0ff */
[----:B------:R-:W-:Y:S01]  /*3880*/  ULDC.64 UR4, c[0x0][0x8f8] ;  /* 0x00023e0000047ab9 */ /* 0x000fe20000000a00 */
[----:B------:R-:W-:Y:S01]  /*3890*/  UIADD3 UR38, UR38, 0x1, URZ ;  /* 0x0000000126267890 */ /* 0x000fe2000fffe03f */
[----:B------:R-:W-:Y:S01]  /*38a0*/  PRMT R0, RZ, 0x7610, R0 ;  /* 0x00007610ff007816 */ /* 0x000fe20000000000 */
[----:B------:R-:W-:Y:S01]  /*38b0*/  UMOV UR47, 0xffffffff ;  /* 0xffffffff002f7882 */ /* 0x000fe20000000000 */
[----:B------:R-:W-:Y:S01]  /*38c0*/  IADD3.X R17, R17, UR41, RZ, P0, !PT ;  /* 0x0000002911117c10 */ /* 0x000fe200087fe4ff */
[----:B------:R-:W-:Y:S01]  /*38d0*/  UISETP.NE.AND UP0, UPT, UR38, 0x3, UPT ;  /* 0x000000032600788c */ /* 0x000fe2000bf05270 */
[----:B------:R-:W-:Y:S01]  /*38e0*/  ISETP.GE.U32.AND P0, PT, R16, UR4, PT ;  /* 0x0000000410007c0c */ /* 0x000fe2000bf06070 */
[----:B------:R-:W-:Y:S02]  /*38f0*/  IMAD.MOV.U32 R23, RZ, RZ, -0x1 ;  /* 0xffffffffff177424 */ /* 0x000fe400078e00ff */
[----:B------:R-:W-:Y:S01]  /*3900*/  USEL UR38, UR38, URZ, UP0 ;  /* 0x0000003f26267287 */ /* 0x000fe20008000000 */
[----:B------:R-:W-:Y:S01]  /*3910*/  ISETP.GE.U32.AND.EX P0, PT, R17, UR5, PT, P0 ;  /* 0x0000000511007c0c */ /* 0x000fe2000bf06100 */
[----:B------:R-:W-:-:S12]  /*3920*/  IMAD.MOV.U32 R60, RZ, RZ, -0x1 ;  /* 0xffffffffff3c7424 */ /* 0x000fd800078e00ff */
[----:B------:R-:W-:Y:S05]  /*3930*/  @P0 BRA `(.L_x_70) ;  /* 0x0000000400680947 */ /* 0x000fea0003800000 */
[----:B-1----:R-:W1:Y:S01]  /*3940*/  S2R R12, SR_CTAID.X ;  /* 0x00000000000c7919 */ /* 0x002e620000002500 */
[----:B------:R-:W3:Y:S01]  /*3950*/  LDC.64 R10, c[0x0][0x8d0] ;  /* 0x00023400ff0a7b82 */ /* 0x000ee20000000a00 */
[----:B------:R-:W-:Y:S01]  /*3960*/  ULDC UR4, c[0x0][0x150] ;  /* 0x0000540000047ab9 */ /* 0x000fe20000000800 */
[----:B------:R-:W-:Y:S01]  /*3970*/  IMAD.MOV.U32 R8, RZ, RZ, R16 ;  /* 0x000000ffff087224 */ /* 0x000fe200078e0010 */
[----:B------:R-:W4:Y:S01]  /*3980*/  S2R R24, SR_CTAID.Y ;  /* 0x0000000000187919 */ /* 0x000f220000002600 */
[----:B------:R-:W-:-:S04]  /*3990*/  IMAD.MOV.U32 R9, RZ, RZ, R17 ;  /* 0x000000ffff097224 */ /* 0x000fc800078e0011 */
[----:B------:R-:W2:Y:S08]  /*39a0*/  LDC R25, c[0x0][0x144] ;  /* 0x00005100ff197b82 */ /* 0x000eb00000000800 */
[----:B------:R-:W2:Y:S08]  /*39b0*/  LDC R0, c[0x0][0x8d8] ;  /* 0x00023600ff007b82 */ /* 0x000eb00000000800 */
[----:B------:R-:W2:Y:S01]  /*39c0*/  LDC.64 R14, c[0x0][0x8c8] ;  /* 0x00023200ff0e7b82 */ /* 0x000ea20000000a00 */
[----:B---3--:R-:W-:-:S04]  /*39d0*/  ISETP.NE.U32.AND P0, PT, R10, RZ, PT ;  /* 0x000000ff0a00720c */ /* 0x008fc80003f05070 */
[----:B------:R-:W-:Y:S02]  /*39e0*/  ISETP.NE.AND.EX P0, PT, R11, RZ, PT, P0 ;  /* 0x000000ff0b00720c */ /* 0x000fe40003f05300 */
[----:B-1----:R-:W-:-:S05]  /*39f0*/  I2FP.F32.U32 R3, R12 ;  /* 0x0000000c00037245 */ /* 0x002fca0000201000 */
[----:B------:R-:W-:-:S04]  /*3a00*/  FMUL R3, R3, UR4 ;  /* 0x0000000403037c20 */ /* 0x000fc80008400000 */
[----:B------:R1:W3:Y:S02]  /*3a10*/  F2I.U32.TRUNC.NTZ R23, R3 ;  /* 0x0000000300177305 */ /* 0x0002e4000020f000 */
[----:B----4-:R-:W-:Y:S05]  /*3a20*/  @!P0 BRA `(.L_x_71) ;  /* 0x0000000000288947 */ /* 0x010fea0003800000 */
[----:B-1----:R-:W1:Y:S02]  /*3a30*/  LDC R3, c[0x0][0x8dc] ;  /* 0x00023700ff037b82 */ /* 0x002e640000000800 */
        /* <DEDUP_REMOVED lines=9> */
.L_x_71:
[----:B------:R-:W4:Y:S01]  /*3ad0*/  LDC.64 R20, c[0x0][0x8e8] ;  /* 0x00023a00ff147b82 */ /* 0x000f220000000a00 */
[-C--:B--2---:R-:W-:Y:S01]  /*3ae0*/  SHF.R.U64 R31, R8, R0.reuse, R9 ;  /* 0x00000000081f7219 */ /* 0x084fe20000001209 */
[----:B---3--:R-:W-:Y:S01]  /*3af0*/  IMAD.MOV R23, RZ, RZ, -R23 ;  /* 0x000000ffff177224 */ /* 0x008fe200078e0a17 */
[----:B------:R-:W-:Y:S01]  /*3b00*/  SHF.R.U32.HI R0, RZ, R0, R9 ;  /* 0x00000000ff007219 */ /* 0x000fe20000011609 */
[----:B------:R-:W-:Y:S01]  /*3b10*/  ULDC UR4, c[0x0][0x154] ;  /* 0x0000550000047ab9 */ /* 0x000fe20000000800 */
[----:B-1----:R-:W-:Y:S01]  /*3b20*/  IADD3 R3, P0, RZ, -R31, RZ ;  /* 0x8000001fff037210 */ /* 0x002fe20007f1e0ff */
[----:B------:R-:W-:Y:S02]  /*3b30*/  IMAD R26, R25, R23, R12 ;  /* 0x00000017191a7224 */ /* 0x000fe400078e020c */
[----:B------:R-:W1:Y:S01]  /*3b40*/  LDC R6, c[0x0][0x8c0] ;  /* 0x00023000ff067b82 */ /* 0x000e620000000800 */
[----:B------:R-:W-:Y:S02]  /*3b50*/  IMAD.MOV.U32 R7, RZ, RZ, 0x1 ;  /* 0x00000001ff077424 */ /* 0x000fe400078e00ff */
[----:B------:R-:W-:-:S04]  /*3b60*/  IMAD.X R5, RZ, RZ, ~R0, P0 ;  /* 0x000000ffff057224 */ /* 0x000fc800000e0e00 */
[-C--:B------:R-:W-:Y:S01]  /*3b70*/  IMAD R0, R5, R14.reuse, RZ ;  /* 0x0000000e05007224 */ /* 0x080fe200078e02ff */
[----:B------:R-:W2:Y:S01]  /*3b80*/  LDC R8, c[0x0][0x8b0] ;  /* 0x00022c00ff087b82 */ /* 0x000ea20000000800 */
[----:B------:R-:W-:-:S04]  /*3b90*/  IMAD.WIDE.U32 R4, R3, R14, R16 ;  /* 0x0000000e03047225 */ /* 0x000fc800078e0010 */
[----:B------:R-:W-:Y:S01]  /*3ba0*/  IMAD R3, R3, R15, R0 ;  /* 0x0000000f03037224 */ /* 0x000fe200078e0200 */
[----:B------:R-:W-:Y:S02]  /*3bb0*/  I2FP.F32.U32 R0, R24 ;  /* 0x0000001800007245 */ /* 0x000fe40000201000 */
[----:B------:R-:W3:Y:S01]  /*3bc0*/  LDC R28, c[0x0][0x900] ;  /* 0x00024000ff1c7b82 */ /* 0x000ee20000000800 */
[----:B------:R-:W-:Y:S01]  /*3bd0*/  IMAD.IADD R3, R5, 0x1, R3 ;  /* 0x0000000105037824 */ /* 0x000fe200078e0203 */
[----:B----4-:R-:W-:Y:S01]  /*3be0*/  ISETP.NE.U32.AND P0, PT, R20, RZ, PT ;  /* 0x000000ff1400720c */ /* 0x010fe20003f05070 */
[----:B------:R-:W-:Y:S01]  /*3bf0*/  FMUL R0, R0, UR4 ;  /* 0x0000000400007c20 */ /* 0x000fe20008400000 */
[----:B------:R-:W-:Y:S02]  /*3c00*/  IMAD.MOV.U32 R5, RZ, RZ, -0x1 ;  /* 0xffffffffff057424 */ /* 0x000fe400078e00ff */
[----:B------:R-:W-:Y:S01]  /*3c10*/  ISETP.NE.AND.EX P0, PT, R21, RZ, PT, P0 ;  /* 0x000000ff1500720c */ /* 0x000fe20003f05300 */
[----:B------:R4:W3:Y:S01]  /*3c20*/  F2I.U32.TRUNC.NTZ R13, R0 ;  /* 0x00000000000d7305 */ /* 0x0008e2000020f000 */
[----:B------:R-:W4:Y:S01]  /*3c30*/  LDC R15, c[0x0][0x148] ;  /* 0x00005200ff0f7b82 */ /* 0x000f220000000800 */
[----:B-1----:R-:W-:-:S02]  /*3c40*/  SHF.R.U64 R12, R4, R6, R3 ;  /* 0x00000006040c7219 */ /* 0x002fc40000001203 */
[----:B------:R-:W-:-:S05]  /*3c50*/  SHF.R.U32.HI R3, RZ, R6, R3 ;  /* 0x00000006ff037219 */ /* 0x000fca0000011603 */
[----:B------:R-:W1:Y:S01]  /*3c60*/  LDC R25, c[0x0][0x8a8] ;  /* 0x00022a00ff197b82 */ /* 0x000e620000000800 */
[-CC-:B--2---:R-:W-:Y:S02]  /*3c70*/  SHF.R.U64 R10, R12, R8.reuse, R3.reuse ;  /* 0x000000080c0a7219 */ /* 0x184fe40000001203 */
[----:B------:R-:W-:-:S05]  /*3c80*/  SHF.R.U32.HI R3, RZ, R8, R3 ;  /* 0x00000008ff037219 */ /* 0x000fca0000011603 */
[----:B------:R-:W2:Y:S01]  /*3c90*/  LDC R27, c[0x0][0x8f0] ;  /* 0x00023c00ff1b7b82 */ /* 0x000ea20000000800 */
[-C--:B---3--:R-:W-:Y:S02]  /*3ca0*/  SHF.L.U32 R4, R5, R28.reuse, RZ ;  /* 0x0000001c05047219 */ /* 0x088fe400000006ff */
[-CC-:B------:R-:W-:Y:S02]  /*3cb0*/  SHF.R.U64 R14, R10, R28.reuse, R3.reuse ;  /* 0x0000001c0a0e7219 */ /* 0x180fe40000001203 */
[----:B------:R-:W-:Y:S02]  /*3cc0*/  SHF.R.U32.HI R5, RZ, R28, R3 ;  /* 0x0000001cff057219 */ /* 0x000fe40000011603 */
[----:B------:R-:W-:Y:S01]  /*3cd0*/  LOP3.LUT R23, RZ, R4, RZ, 0x33, !PT ;  /* 0x00000004ff177212 */ /* 0x000fe200078e33ff */
[----:B------:R-:W3:Y:S01]  /*3ce0*/  LDC R29, c[0x0][0x8e0] ;  /* 0x00023800ff1d7b82 */ /* 0x000ee20000000800 */
[----:B------:R-:W-:Y:S01]  /*3cf0*/  SHF.L.U32 R28, R7, R28, RZ ;  /* 0x0000001c071c7219 */ /* 0x000fe200000006ff */
[----:B------:R-:W-:-:S06]  /*3d00*/  IMAD.MOV.U32 R4, RZ, RZ, R14 ;  /* 0x000000ffff047224 */ /* 0x000fcc00078e000e */
[----:B------:R-:W1:Y:S01]  /*3d10*/  LDC R30, c[0x0][0x8b8] ;  /* 0x00022e00ff1e7b82 */ /* 0x000e620000000800 */
        /* <DEDUP_REMOVED lines=11> */
.L_x_72:
[----:B------:R-:W-:Y:S01]  /*3dd0*/  ISETP.NE.AND P0, PT, R2, 0x1, PT ;  /* 0x000000010200780c */ /* 0x000fe20003f05270 */
[----:B------:R-:W-:Y:S01]  /*3de0*/  IMAD.MOV R13, RZ, RZ, -R13 ;  /* 0x000000ffff0d7224 */ /* 0x000fe200078e0a0d */
[----:B--2-4-:R-:W-:Y:S01]  /*3df0*/  SHF.R.U64 R0, R4, R27, R5 ;  /* 0x0000001b04007219 */ /* 0x014fe20000001205 */
[----:B-1----:R-:W-:Y:S01]  /*3e00*/  VIADD R5, R25, 0xffffffff ;  /* 0xffffffff19057836 */ /* 0x002fe20000000000 */
[----:B------:R-:W-:Y:S02]  /*3e10*/  LOP3.LUT R23, R10, R23, RZ, 0xc0, !PT ;  /* 0x000000170a177212 */ /* 0x000fe400078ec0ff */
[----:B------:R-:W-:Y:S01]  /*3e20*/  R2UR UR47, R31 ;  /* 0x000000001f2f72ca */ /* 0x000fe200000e0000 */
[----:B------:R-:W-:Y:S01]  /*3e30*/  IMAD.MOV R3, RZ, RZ, -R0 ;  /* 0x000000ffff037224 */ /* 0x000fe200078e0a00 */
[----:B------:R-:W-:Y:S01]  /*3e40*/  LOP3.LUT R5, R12, R5, RZ, 0xc0, !PT ;  /* 0x000000050c057212 */ /* 0x000fe200078ec0ff */
[----:B------:R-:W-:Y:S02]  /*3e50*/  IMAD R23, R28, R0, R23 ;  /* 0x000000001c177224 */ /* 0x000fe400078e0217 */
[----:B---3--:R-:W-:-:S02]  /*3e60*/  IMAD R0, R3, R29, R14 ;  /* 0x0000001d03007224 */ /* 0x008fc400078e020e */
[----:B------:R-:W-:Y:S02]  /*3e70*/  @P0 IMAD R26, R15, R13, R24 ;  /* 0x0000000d0f1a0224 */ /* 0x000fe400078e0218 */
[----:B------:R-:W-:Y:S02]  /*3e80*/  IMAD R0, R0, R25, R5 ;  /* 0x0000001900007224 */ /* 0x000fe400078e0205 */
[----:B------:R-:W-:Y:S02]  /*3e90*/  IMAD R23, R23, R30, R26 ;  /* 0x0000001e17177224 */ /* 0x000fe400078e021a */
[----:B------:R-:W-:-:S03]  /*3ea0*/  IMAD.MOV.U32 R3, RZ, RZ, 0x1 ;  /* 0x00000001ff037424 */ /* 0x000fc600078e00ff */
[----:B------:R-:W-:Y:S02]  /*3eb0*/  SEL R60, R0, R23, !P0 ;  /* 0x00000017003c7207 */ /* 0x000fe40004000000 */
[----:B------:R-:W-:Y:S02]  /*3ec0*/  SEL R23, R23, R0, !P0 ;  /* 0x0000000017177207 */ /* 0x000fe40004000000 */
[----:B------:R-:W-:-:S07]  /*3ed0*/  PRMT R0, R3, 0x7610, R0 ;  /* 0x0000761003007816 */ /* 0x000fce0000000000 */
.L_x_70:
[----:B------:R-:W-:Y:S01]  /*3ee0*/  UIADD3 UR48, UR10, 0x1, URZ ;  /* 0x000000010a307890 */ /* 0x000fe2000fffe03f */
[----:B------:R-:W-:Y:S01]  /*3ef0*/  LOP3.LUT P0, RZ, R0, 0xff, RZ, 0xc0, !PT ;  /* 0x000000ff00ff7812 */ /* 0x000fe2000780c0ff */
[----:B------:R-:W-:Y:S02]  /*3f00*/  ULOP3.LUT UR43, UR8, 0x7, URZ, 0xc0, !UPT ;  /* 0x00000007082b7892 */ /* 0x000fe4000f8ec03f */
[----:B------:R-:W-:Y:S02]  /*3f10*/  UISETP.NE.AND UP0, UPT, UR48, 0x3, UPT ;  /* 0x000000033000788c */ /* 0x000fe4000bf05270 */
[----:B------:R-:W-:Y:S02]  /*3f20*/  UIADD3 UR39, UR39, 0x2, URZ ;  /* 0x0000000227277890 */ /* 0x000fe4000fffe03f */
[----:B------:R-:W-:Y:S02]  /*3f30*/  USEL UR49, URZ, 0x1, UP0 ;  /* 0x000000013f317887 */ /* 0x000fe40008000000 */
[----:B------:R-:W-:-:S02]  /*3f40*/  USEL UR48, UR48, URZ, UP0 ;  /* 0x0000003f30307287 */ /* 0x000fc40008000000 */
[----:B------:R-:W-:Y:S02]  /*3f50*/  ULOP3.LUT UR49, UR9, UR49, URZ, 0x3c, !UPT ;  /* 0x0000003109317292 */ /* 0x000fe4000f8e3c3f */
[----:B------:R-:W-:Y:S10]  /*3f60*/  @P0 BRA `(.L_x_73) ;  /* 0xffffffd4005c0947 */ /* 0x000ff4000383ffff */
[----:B------:R-:W-:-:S13]  /*3f70*/  PLOP3.LUT P0, PT, PT, PT, PT, 0x8, 0x0 ;  /* 0x000000000000781c */ /* 0x000fda0003f0e170 */
.L_x_19:
[----:B------:R-:W-:Y:S05]  /*3f80*/  @P0 BRA `(.L_x_11) ;  /* 0x0000002800e80947 */ /* 0x000fea0003800000 */
[----:B------:R-:W-:Y:S01]  /*3f90*/  ULDC.64 UR6, c[0x0][0x588] ;  /* 0x0001620000067ab9 */ /* 0x000fe20000000a00 */
[----:B------:R-:W-:Y:S01]  /*3fa0*/  ISETP.NE.AND.EX P1, PT, R67, RZ, PT, P1 ;  /* 0x000000ff4300720c */ /* 0x000fe20003f25310 */
[----:B------:R-:W-:-:S04]  /*3fb0*/  DEPBAR.LE SB0, 0x0 ;  /* 0x000080000000791a */ /* 0x000fc80000000000 */
[----:B------:R-:W-:Y:S01]  /*3fc0*/  ISETP.NE.U32.AND P0, PT, RZ, UR6, PT ;  /* 0x00000006ff007c0c */ /* 0x000fe2000bf05070 */
[----:B------:R-:W-:Y:S03]  /*3fd0*/  BSSY B0, `(.L_x_74) ;  /* 0x0000014000007945 */ /* 0x000fe60003800000 */
[----:B------:R-:W-:-:S13]  /*3fe0*/  ISETP.NE.AND.EX P0, PT, RZ, UR7, PT, P0 ;  /* 0x00000007ff007c0c */ /* 0x000fda000bf05300 */
[----:B------:R-:W-:Y:S05]  /*3ff0*/  @P0 BRA P1, `(.L_x_75) ;  /* 0x0000000000440947 */ /* 0x000fea0000800000 */
[----:B------:R-:W-:-:S04]  /*4000*/  ISETP.NE.U32.AND P0, PT, R66, RZ, PT ;  /* 0x000000ff4200720c */ /* 0x000fc80003f05070 */
[----:B------:R-:W-:-:S13]  /*4010*/  ISETP.NE.AND.EX P0, PT, R67, RZ, PT, P0 ;  /* 0x000000ff4300720c */ /* 0x000fda0003f05300 */
[----:B------:R-:W-:Y:S05]  /*4020*/  @!P0 BRA `(.L_x_76) ;  /* 0x00000000002c8947 */ /* 0x000fea0003800000 */
[----:B------:R-:W-:-:S13]  /*4030*/  LOP3.LUT P0, RZ, R56, 0xff, RZ, 0xc0, !PT ;  /* 0x000000ff38ff7812 */ /* 0x000fda000780c0ff */
[----:B------:R-:W-:Y:S05]  /*4040*/  @!P0 BRA `(.L_x_77) ;  /* 0x0000000000108947 */ /* 0x000fea0003800000 */
[----:B-----5:R-:W-:-:S13]  /*4050*/  FSETP.NEU.AND P0, PT, R57, RZ, PT ;  /* 0x000000ff3900720b */ /* 0x020fda0003f0d000 */
[----:B------:R-:W-:Y:S05]  /*4060*/  @!P0 BREAK B0 ;  /* 0x0000000000008942 */ /* 0x000fea0003800000 */
[----:B------:R-:W-:Y:S05]  /*4070*/  @P0 BRA `(.L_x_75) ;  /* 0x0000000000240947 */ /* 0x000fea0003800000 */
[----:B------:R-:W-:Y:S05]  /*4080*/  BRA `(.L_x_11) ;  /* 0x0000002800a87947 */ /* 0x000fea0003800000 */
.L_x_77:
[----:B------:R-:W-:-:S04]  /*4090*/  ISETP.NE.U32.AND P0, PT, RZ, UR6, PT ;  /* 0x00000006ff007c0c */ /* 0x000fc8000bf05070 */
[----:B------:R-:W-:-:S13]  /*40a0*/  ISETP.NE.AND.EX P0, PT, RZ, UR7, PT, P0 ;  /* 0x00000007ff007c0c */ /* 0x000fda000bf05300 */
[----:B------:R-:W-:Y:S05]  /*40b0*/  @!P0 BREAK B0 ;  /* 0x0000000000008942 */ /* 0x000fea0003800000 */
[----:B------:R-:W-:Y:S05]  /*40c0*/  @P0 BRA `(.L_x_75) ;  /* 0x0000000000100947 */ /* 0x000fea0003800000 */
[----:B------:R-:W-:Y:S05]  /*40d0*/  BRA `(.L_x_11) ;  /* 0x0000002800947947 */ /* 0x000fea0003800000 */
.L_x_76:
[----:B-----5:R-:W-:-:S13]  /*40e0*/  FSETP.NEU.AND P0, PT, R57, RZ, PT ;  /* 0x000000ff3900720b */ /* 0x020fda0003f0d000 */
[----:B------:R-:W-:Y:S05]  /*40f0*/  @!P0 BREAK B0 ;  /* 0x0000000000008942 */ /* 0x000fea0003800000 */
[----:B------:R-:W-:Y:S05]  /*4100*/  @!P0 BRA `(.L_x_11) ;  /* 0x0000002800888947 */ /* 0x000fea0003800000 */
.L_x_75:
[----:B------:R-:W-:Y:S05]  /*4110*/  BSYNC B0 ;  /* 0x0000000000007941 */ /* 0x000fea0003800000 */
.L_x_74:
[----:B------:R-:W-:-:S04]  /*4120*/  LOP3.LUT R19, R19, 0x1, RZ, 0xfc, !PT ;  /* 0x0000000113137812 */ /* 0x000fc800078efcff */
[----:B------:R-:W-:-:S13]  /*4130*/  ISETP.NE.AND P0, PT, R19, 0x3, PT ;  /* 0x000000031300780c */ /* 0x000fda0003f05270 */
[----:B------:R-:W-:Y:S05]  /*4140*/  @!P0 BRA `(.L_x_78) ;  /* 0x0000000000048947 */ /* 0x000fea0003800000 */
[----:B------:R-:W-:Y:S01]  /*4150*/  BPT.TRAP 0x1 ;  /* 0x000000040000795c */ /* 0x000fe20000300000 */
.L_x_78:
[----:B------:R-:W3:Y:S01]  /*4160*/  S2UR UR5, SR_CgaCtaId ;  /* 0x00000000000579c3 */ /* 0x000ee20000008800 */
[----:B------:R-:W-:Y:S02]  /*4170*/  UMOV UR4, 0x400 ;  /* 0x0000040000047882 */ /* 0x000fe40000000000 */
[----:B---3--:R-:W-:-:S04]  /*4180*/  ULEA UR4, UR5, UR4, 0x18 ;  /* 0x0000000405047291 */ /* 0x008fc8000f8ec03f */
[----:B------:R-:W-:-:S04]  /*4190*/  ULEA UR4, UR38, UR4, 0x3 ;  /* 0x0000000426047291 */ /* 0x000fc8000f8e183f */
[----:B------:R-:W-:-:S04]  /*41a0*/  UIADD3 UR4, UR4, 0x98, URZ ;  /* 0x0000009804047890 */ /* 0x000fc8000fffe03f */
[----:B------:R-:W-:-:S09]  /*41b0*/  UPRMT UR4, UR5, 0x654, UR4 ;  /* 0x0000065405047896 */ /* 0x000fd20008000004 */
[----:B------:R-:W-:Y:S01]  /*41c0*/  SYNCS.ARRIVE.TRANS64.RED.A1T0 RZ, [UR4], RZ ;  /* 0x000000ffffff79a7 */ /* 0x000fe20008100404 */
[----:B------:R-:W-:Y:S05]  /*41d0*/  BRA `(.L_x_11) ;  /* 0x0000002800547947 */ /* 0x000fea0003800000 */
.L_x_10:
[----:B------:R-:W-:Y:S01]  /*41e0*/  ULDC.64 UR4, c[0x0][0x8f8] ;  /* 0x00023e0000047ab9 */ /* 0x000fe20000000a00 */
[----:B------:R-:W-:Y:S01]  /*41f0*/  PRMT R10, RZ, 0x7610, R10 ;  /* 0x00007610ff0a7816 */ /* 0x000fe2000000000a */
[----:B------:R-:W-:Y:S01]  /*4200*/  IMAD.MOV.U32 R13, RZ, RZ, -0x1 ;  /* 0xffffffffff0d7424 */ /* 0x000fe200078e00ff */
[----:B------:R-:W-:Y:S01]  /*4210*/  ISETP.GE.U32.AND P1, PT, R16, UR4, PT ;  /* 0x0000000410007c0c */ /* 0x000fe2000bf26070 */
[----:B------:R-:W-:Y:S02]  /*4220*/  IMAD.MOV.U32 R7, RZ, RZ, -0x1 ;  /* 0xffffffffff077424 */ /* 0x000fe400078e00ff */
[----:B------:R-:W-:Y:S01]  /*4230*/  IMAD.MOV.U32 R6, RZ, RZ, -0x1 ;  /* 0xffffffffff067424 */ /* 0x000fe200078e00ff */
[----:B------:R-:W-:-:S13]  /*4240*/  ISETP.GE.U32.AND.EX P1, PT, R17, UR5, PT, P1 ;  /* 0x0000000511007c0c */ /* 0x000fda000bf26110 */
        /* <DEDUP_REMOVED lines=19> */
.L_x_80:
[--C-:B------:R-:W-:Y:S01]  /*4380*/  SHF.R.U64 R14, R12, R20, R13.reuse ;  /* 0x000000140c0e7219 */ /* 0x100fe2000000120d */
[----:B------:R-:W1:Y:S01]  /*4390*/  LDC R26, c[0x0][0x8c0] ;  /* 0x00023000ff1a7b82 */ /* 0x000e620000000800 */
[----:B------:R-:W-:Y:S01]  /*43a0*/  I2FP.F32.U32 R7, R8 ;  /* 0x0000000800077245 */ /* 0x000fe20000201000 */
[----:B------:R-:W-:Y:S01]  /*43b0*/  ULDC UR4, c[0x0][0x150] ;  /* 0x0000540000047ab9 */ /* 0x000fe20000000800 */
[----:B------:R-:W-:Y:S02]  /*43c0*/  SHF.R.U32.HI R6, RZ, R20, R13 ;  /* 0x00000014ff067219 */ /* 0x000fe4000001160d */
[----:B------:R-:W-:Y:S01]  /*43d0*/  IADD3 R9, P1, RZ, -R14, RZ ;  /* 0x8000000eff097210 */ /* 0x000fe20007f3e0ff */
[----:B------:R-:W-:Y:S01]  /*43e0*/  FMUL R13, R7, UR4 ;  /* 0x00000004070d7c20 */ /* 0x000fe20008400000 */
[----:B------:R-:W-:Y:S01]  /*43f0*/  ULDC UR4, c[0x0][0x154] ;  /* 0x0000550000047ab9 */ /* 0x000fe20000000800 */
[----:B------:R-:W2:Y:S02]  /*4400*/  LDC.64 R28, c[0x0][0x8e8] ;  /* 0x00023a00ff1c7b82 */ /* 0x000ea40000000a00 */
[----:B------:R-:W-:-:S02]  /*4410*/  IMAD.X R11, RZ, RZ, ~R6, P1 ;  /* 0x000000ffff0b7224 */ /* 0x000fc400008e0e06 */
[----:B------:R-:W3:Y:S01]  /*4420*/  F2I.U32.TRUNC.NTZ R13, R13 ;  /* 0x0000000d000d7305 */ /* 0x000ee2000020f000 */
[----:B------:R-:W-:-:S03]  /*4430*/  IMAD.WIDE.U32 R6, R9, R24, R16 ;  /* 0x0000001809067225 */ /* 0x000fc600078e0010 */
[----:B------:R-:W4:Y:S01]  /*4440*/  LDC R15, c[0x0][0x144] ;  /* 0x00005100ff0f7b82 */ /* 0x000f220000000800 */
[----:B------:R-:W-:-:S04]  /*4450*/  IMAD R10, R11, R24, RZ ;  /* 0x000000180b0a7224 */ /* 0x000fc800078e02ff */
[----:B------:R-:W-:Y:S02]  /*4460*/  IMAD R9, R9, R25, R10 ;  /* 0x0000001909097224 */ /* 0x000fe400078e020a */
[----:B------:R-:W-:Y:S01]  /*4470*/  IMAD.MOV.U32 R10, RZ, RZ, -0x1 ;  /* 0xffffffffff0a7424 */ /* 0x000fe200078e00ff */
[----:B------:R-:W5:Y:S01]  /*4480*/  LDC R20, c[0x0][0x8b0] ;  /* 0x00022c00ff147b82 */ /* 0x000f620000000800 */
[----:B------:R-:W-:Y:S01]  /*4490*/  IMAD.IADD R7, R7, 0x1, R9 ;  /* 0x0000000107077824 */ /* 0x000fe200078e0209 */
[----:B------:R-:W-:-:S04]  /*44a0*/  I2FP.F32.U32 R9, R3 ;  /* 0x0000000300097245 */ /* 0x000fc80000201000 */
[-C--:B-1----:R-:W-:Y:S01]  /*44b0*/  SHF.R.U64 R12, R6, R26.reuse, R7 ;  /* 0x0000001a060c7219 */ /* 0x082fe20000001207 */
[----:B---3--:R-:W-:Y:S01]  /*44c0*/  IMAD.MOV R6, RZ, RZ, -R13 ;  /* 0x000000ffff067224 */ /* 0x008fe200078e0a0d */
[----:B------:R-:W1:Y:S01]  /*44d0*/  LDC R11, c[0x0][0x900] ;  /* 0x00024000ff0b7b82 */ /* 0x000e620000000800 */
[----:B--2---:R-:W-:Y:S01]  /*44e0*/  ISETP.NE.U32.AND P1, PT, R28, RZ, PT ;  /* 0x000000ff1c00720c */ /* 0x004fe20003f25070 */
[----:B------:R-:W-:Y:S01]  /*44f0*/  FMUL R9, R9, UR4 ;  /* 0x0000000409097c20 */ /* 0x000fe20008400000 */
[----:B------:R-:W-:Y:S02]  /*4500*/  SHF.R.U32.HI R7, RZ, R26, R7 ;  /* 0x0000001aff077219 */ /* 0x000fe40000011607 */
[----:B------:R-:W-:-:S03]  /*4510*/  ISETP.NE.AND.EX P1, PT, R29, RZ, PT, P1 ;  /* 0x000000ff1d00720c */ /* 0x000fc60003f25310 */
[----:B------:R-:W2:Y:S01]  /*4520*/  LDC R24, c[0x0][0x148] ;  /* 0x00005200ff187b82 */ /* 0x000ea20000000800 */
[----:B----4-:R-:W-:Y:S02]  /*4530*/  IMAD R25, R15, R6, R8 ;  /* 0x000000060f197224 */ /* 0x010fe400078e0208 */
[----:B------:R-:W-:-:S05]  /*4540*/  IMAD.MOV.U32 R8, RZ, RZ, 0x1 ;  /* 0x00000001ff087424 */ /* 0x000fca00078e00ff */
[----:B------:R-:W3:Y:S01]  /*4550*/  LDC R23, c[0x0][0x8a8] ;  /* 0x00022a00ff177b82 */ /* 0x000ee20000000800 */
[-CC-:B-----5:R-:W-:Y:S02]  /*4560*/  SHF.R.U64 R15, R12, R20.reuse, R7.reuse ;  /* 0x000000140c0f7219 */ /* 0x1a0fe40000001207 */
[----:B------:R-:W-:Y:S02]  /*4570*/  SHF.R.U32.HI R6, RZ, R20, R7 ;  /* 0x00000014ff067219 */ /* 0x000fe40000011607 */
[----:B------:R4:W1:Y:S03]  /*4580*/  F2I.U32.TRUNC.NTZ R20, R9 ;  /* 0x0000000900147305 */ /* 0x000866000020f000 */
[----:B------:R-:W2:Y:S01]  /*4590*/  LDC R27, c[0x0][0x8f0] ;  /* 0x00023c00ff1b7b82 */ /* 0x000ea20000000800 */
[-C--:B-1----:R-:W-:Y:S02]  /*45a0*/  SHF.R.U64 R21, R15, R11.reuse, R6 ;  /* 0x0000000b0f157219 */ /* 0x082fe40000001206 */
[----:B------:R-:W-:-:S02]  /*45b0*/  SHF.L.U32 R10, R10, R11, RZ ;  /* 0x0000000b0a0a7219 */ /* 0x000fc400000006ff */
[-C--:B------:R-:W-:Y:S01]  /*45c0*/  SHF.R.U32.HI R7, RZ, R11.reuse, R6 ;  /* 0x0000000bff077219 */ /* 0x080fe20000011606 */
[----:B------:R-:W-:Y:S01]  /*45d0*/  IMAD.MOV.U32 R6, RZ, RZ, R21 ;  /* 0x000000ffff067224 */ /* 0x000fe200078e0015 */
[----:B------:R-:W-:Y:S01]  /*45e0*/  SHF.L.U32 R26, R8, R11, RZ ;  /* 0x0000000b081a7219 */ /* 0x000fe200000006ff */
[----:B------:R-:W1:Y:S01]  /*45f0*/  LDC R30, c[0x0][0x8e0] ;  /* 0x00023800ff1e7b82 */ /* 0x000e620000000800 */
[----:B------:R-:W-:-:S07]  /*4600*/  LOP3.LUT R32, RZ, R10, RZ, 0x33, !PT ;  /* 0x0000000aff207212 */ /* 0x000fce00078e33ff */
[----:B------:R-:W1:Y:S01]  /*4610*/  LDC R31, c[0x0][0x8b8] ;  /* 0x00022e00ff1f7b82 */ /* 0x000e620000000800 */
[----:B----4-:R-:W-:Y:S05]  /*4620*/  @!P1 BRA `(.L_x_81) ;  /* 0x0000000000289947 */ /* 0x010fea0003800000 */
[----:B------:R-:W4:Y:S02]  /*4630*/  LDC R6, c[0x0][0x8f4] ;  /* 0x00023d00ff067b82 */ /* 0x000f240000000800 */
[----:B----4-:R-:W-:-:S05]  /*4640*/  IADD3 R11, P1, R21, R6, RZ ;  /* 0x00000006150b7210 */ /* 0x010fca0007f3e0ff */
        /* <DEDUP_REMOVED lines=8> */
.L_x_81:
[----:B------:R-:W-:Y:S01]  /*46d0*/  ISETP.NE.AND P1, PT, R2, 0x1, PT ;  /* 0x000000010200780c */ /* 0x000fe20003f25270 */
[----:B---3--:R-:W-:Y:S01]  /*46e0*/  VIADD R9, R23, 0xffffffff ;  /* 0xffffffff17097836 */ /* 0x008fe20000000000 */
[----:B--2---:R-:W-:Y:S01]  /*46f0*/  SHF.R.U64 R7, R6, R27, R7 ;  /* 0x0000001b06077219 */ /* 0x004fe20000001207 */
[----:B------:R-:W-:Y:S01]  /*4700*/  IMAD.MOV R20, RZ, RZ, -R20 ;  /* 0x000000ffff147224 */ /* 0x000fe200078e0a14 */
[----:B------:R-:W-:Y:S01]  /*4710*/  LOP3.LUT R6, R15, R32, RZ, 0xc0, !PT ;  /* 0x000000200f067212 */ /* 0x000fe200078ec0ff */
[----:B------:R-:W-:Y:S01]  /*4720*/  IMAD.MOV.U32 R10, RZ, RZ, 0x1 ;  /* 0x00000001ff0a7424 */ /* 0x000fe200078e00ff */
[----:B------:R-:W-:Y:S01]  /*4730*/  LOP3.LUT R12, R12, R9, RZ, 0xc0, !PT ;  /* 0x000000090c0c7212 */ /* 0x000fe200078ec0ff */
[----:B------:R-:W-:Y:S02]  /*4740*/  IMAD.MOV R8, RZ, RZ, -R7 ;  /* 0x000000ffff087224 */ /* 0x000fe400078e0a07 */
[----:B------:R-:W-:-:S04]  /*4750*/  IMAD R6, R26, R7, R6 ;  /* 0x000000071a067224 */ /* 0x000fc800078e0206 */
[----:B------:R-:W-:Y:S02]  /*4760*/  @P1 IMAD R25, R24, R20, R3 ;  /* 0x0000001418191224 */ /* 0x000fe400078e0203 */
[----:B-1----:R-:W-:Y:S02]  /*4770*/  IMAD R3, R8, R30, R21 ;  /* 0x0000001e08037224 */ /* 0x002fe400078e0215 */
[----:B------:R-:W-:Y:S02]  /*4780*/  IMAD R13, R6, R31, R25 ;  /* 0x0000001f060d7224 */ /* 0x000fe400078e0219 */
[----:B------:R-:W-:-:S05]  /*4790*/  IMAD R6, R3, R23, R12 ;  /* 0x0000001703067224 */ /* 0x000fca00078e020c */
[----:B------:R-:W-:Y:S02]  /*47a0*/  SEL R7, R6, R13, !P1 ;  /* 0x0000000d06077207 */ /* 0x000fe40004800000 */
[----:B------:R-:W-:Y:S01]  /*47b0*/  SEL R13, R13, R6, !P1 ;  /* 0x000000060d0d7207 */ /* 0x000fe20004800000 */
[----:B------:R-:W-:-:S07]  /*47c0*/  IMAD.MOV.U32 R6, RZ, RZ, R14 ;  /* 0x000000ffff067224 */ /* 0x000fce00078e000e */
.L_x_79:
[----:B------:R-:W-:-:S08]  /*47d0*/  NOP ;  /* 0x0000000000007918 */ /* 0x000fd00000000000 */
[----:B------:R-:W1:-:S00]  /*47e0*/  USETMAXREG.DEALLOC.CTAPOOL 0x28 ;  /* 0x00000028000079c8 */ /* 0x000e4000080e0500 */
[----:B-1----:R-:W-:-:S13]  /*47f0*/  ISETP.NE.AND P1, PT, R0, 0x1, PT ;  /* 0x000000010000780c */ /* 0x002fda0003f25270 */
[----:B------:R-:W-:Y:S05]  /*4800*/  @!P1 BRA `(.L_x_11) ;  /* 0x0000002000c89947 */ /* 0x000fea0003800000 */
[----:B------:R-:W-:Y:S05]  /*4810*/  @!P4 BRA `(.L_x_82) ;  /* 0x000000100050c947 */ /* 0x000fea0003800000 */
[----:B------:R-:W-:-:S13]  /*4820*/  ISETP.NE.OR P0, PT, R0, 0x2, P0 ;  /* 0x000000020000780c */ /* 0x000fda0000705670 */
[----:B------:R-:W-:Y:S05]  /*4830*/  @P0 BRA `(.L_x_11) ;  /* 0x0000002000bc0947 */ /* 0x000fea0003800000 */
[----:B------:R-:W-:-:S13]  /*4840*/  LOP3.LUT P1, RZ, R10, 0xff, RZ, 0xc0, !PT ;  /* 0x000000ff0aff7812 */ /* 0x000fda000782c0ff */
[----:B------:R-:W-:Y:S05]  /*4850*/  @!P1 BRA `(.L_x_83) ;  /* 0x0000000000189947 */ /* 0x000fea0003800000 */
[----:B------:R-:W-:Y:S01]  /*4860*/  UMOV UR4, 0x400 ;  /* 0x0000040000047882 */ /* 0x000fe20000000000 */
[----:B------:R-:W-:Y:S01]  /*4870*/  IMAD.MOV.U32 R0, RZ, RZ, RZ ;  /* 0x000000ffff007224 */ /* 0x000fe200078e00ff */
[----:B------:R-:W-:-:S04]  /*4880*/  ULEA UR4, UR42, UR4, 0x18 ;  /* 0x000000042a047291 */ /* 0x000fc8000f8ec03f */
[----:B------:R-:W-:-:S05]  /*4890*/  SHF.L.U32 R0, R0, 0x1f, RZ ;  /* 0x0000001f00007819 */ /* 0x000fca00000006ff */
[----:B------:R-:W1:Y:S02]  /*48a0*/  SYNCS.PHASECHK.TRANS64.TRYWAIT P0, [UR4+0xb8], R0 ;  /* 0x0000b800ff0075a7 */ /* 0x000e640008000144 */
[----:B-1----:R-:W-:Y:S05]  /*48b0*/  @!P0 BRA `(.L_x_84) ;  /* 0x0000002000f88947 */ /* 0x002fea0003800000 */
.L_x_83:
[----:B-1----:R-:W-:Y:S01]  /*48c0*/  PRMT R0, RZ, 0x7610, R0 ;  /* 0x00007610ff007816 */ /* 0x002fe20000000000 */
[----:B------:R-:W-:Y:S06]  /*48d0*/  @P3 BRA `(.L_x_85) ;  /* 0x0000000000243947 */ /* 0x000fec0003800000 */
[----:B------:R-:W-:Y:S02]  /*48e0*/  ULDC.64 UR4, c[0x0][0x588] ;  /* 0x0001620000047ab9 */ /* 0x000fe40000000a00 */
[----:B------:R-:W-:-:S04]  /*48f0*/  ISETP.NE.U32.AND P0, PT, RZ, UR4, PT ;  /* 0x00000004ff007c0c */ /* 0x000fc8000bf05070 */
[----:B------:R-:W-:-:S13]  /*4900*/  ISETP.NE.AND.EX P0, PT, RZ, UR5, PT, P0 ;  /* 0x00000005ff007c0c */ /* 0x000fda000bf05300 */
[----:B------:R-:W-:Y:S05]  /*4910*/  @!P0 BRA `(.L_x_86) ;  /* 0x00000000000c8947 */ /* 0x000fea0003800000 */
[----:B------:R1:W5:Y:S01]  /*4920*/  LDG.E R3, desc[UR54][R4.64] ;  /* 0x0000003604037981 */ /* 0x000362000c1e1900 */
[----:B------:R-:W-:Y:S01]  /*4930*/  IMAD.MOV.U32 R0, RZ, RZ, 0x1 ;  /* 0x00000001ff007424 */ /* 0x000fe200078e00ff */
[----:B------:R-:W-:Y:S06]  /*4940*/  BRA `(.L_x_85) ;  /* 0x0000000000087947 */ /* 0x000fec0003800000 */
.L_x_86:
[----:B------:R-:W2:Y:S01]  /*4950*/  LDC R3, c[0x0][0x580] ;  /* 0x00016000ff037b82 */ /* 0x000ea20000000800 */
[----:B------:R-:W-:-:S07]  /*4960*/  IMAD.MOV.U32 R0, RZ, RZ, 0x1 ;  /* 0x00000001ff007424 */ /* 0x000fce00078e00ff */
.L_x_85:
[----:B------:R-:W-:Y:S01]  /*4970*/  UMOV UR4, URZ ;  /* 0x0000003f00047c82 */ /* 0x000fe20008000000 */
[----:B------:R-:W-:Y:S01]  /*4980*/  IMAD.MOV.U32 R8, RZ, RZ, 0x1 ;  /* 0x00000001ff087424 */ /* 0x000fe200078e00ff */
[----:B------:R-:W-:Y:S06]  /*4990*/  @!P1 BRA `(.L_x_87) ;  /* 0x0000000c004c9947 */ /* 0x000fec0003800000 */
[----:B------:R-:W3:Y:S01]  /*49a0*/  LDC R9, c[0x0][0x900] ;  /* 0x00024000ff097b82 */ /* 0x000ee20000000800 */
[----:B-1----:R-:W-:Y:S01]  /*49b0*/  IMAD.MOV.U32 R4, RZ, RZ, -0x1 ;  /* 0xffffffffff047424 */ /* 0x002fe200078e00ff */
[----:B------:R-:W-:Y:S01]  /*49c0*/  LOP3.LUT R10, R19, 0x2, RZ, 0xfc, !PT ;  /* 0x00000002130a7812 */ /* 0x000fe200078efcff */
[----:B------:R-:W-:Y:S01]  /*49d0*/  IMAD.MOV.U32 R8, RZ, RZ, 0x1 ;  /* 0x00000001ff087424 */ /* 0x000fe200078e00ff */
[----:B------:R-:W-:Y:S01]  /*49e0*/  ULDC.64 UR14, c[0x0][0x198] ;  /* 0x00006600000e7ab9 */ /* 0x000fe20000000a00 */
[----:B------:R-:W-:Y:S01]  /*49f0*/  UMOV UR4, URZ ;  /* 0x0000003f00047c82 */ /* 0x000fe20008000000 */
[----:B------:R-:W-:Y:S01]  /*4a00*/  ULDC.64 UR22, c[0x0][0x588] ;  /* 0x0001620000167ab9 */ /* 0x000fe20000000a00 */
[----:B------:R-:W-:Y:S01]  /*4a10*/  ULDC.64 UR24, c[0x0][0x8f8] ;  /* 0x00023e0000187ab9 */ /* 0x000fe20000000a00 */
[----:B------:R-:W1:Y:S01]  /*4a20*/  LDC R11, c[0x0][0x8a8] ;  /* 0x00022a00ff0b7b82 */ /* 0x000e620000000800 */
[----:B------:R-:W-:Y:S01]  /*4a30*/  ULDC.64 UR26, c[0x0][0x590] ;  /* 0x00016400001a7ab9 */ /* 0x000fe20000000a00 */
[----:B---3--:R-:W-:-:S02]  /*4a40*/  SHF.L.U32 R4, R4, R9, RZ ;  /* 0x0000000904047219 */ /* 0x008fc400000006ff */
[----:B------:R-:W-:Y:S01]  /*4a50*/  SHF.L.U32 R9, R8, R9, RZ ;  /* 0x0000000908097219 */ /* 0x000fe200000006ff */
[----:B------:R-:W-:Y:S01]  /*4a60*/  IMAD.MOV.U32 R8, RZ, RZ, 0x1 ;  /* 0x00000001ff087424 */ /* 0x000fe200078e00ff */
[----:B------:R-:W-:Y:S01]  /*4a70*/  LOP3.LUT R12, RZ, R4, RZ, 0x33, !PT ;  /* 0x00000004ff0c7212 */ /* 0x000fe200078e33ff */
[----:B-1----:R-:W-:-:S07]  /*4a80*/  VIADD R11, R11, 0xffffffff ;  /* 0xffffffff0b0b7836 */ /* 0x002fce0000000000 */
.L_x_107:
[----:B------:R-:W-:Y:S02]  /*4a90*/  ISETP.NE.U32.AND P0, PT, RZ, UR26, PT ;  /* 0x0000001aff007c0c */ /* 0x000fe4000bf05070 */
[----:B------:R-:W-:Y:S02]  /*4aa0*/  R2UR UR19, R13 ;  /* 0x000000000d1372ca */ /* 0x000fe400000e0000 */
[----:B------:R-:W-:Y:S02]  /*4ab0*/  R2UR UR18, R7 ;  /* 0x00000000071272ca */ /* 0x000fe400000e0000 */
[----:B------:R-:W-:-:S09]  /*4ac0*/  ISETP.NE.AND.EX P0, PT, RZ, UR27, PT, P0 ;  /* 0x0000001bff007c0c */ /* 0x000fd2000bf05300 */
[----:B------:R-:W-:Y:S02]  /*4ad0*/  USHF.L.U32 UR19, UR19, 0x7, URZ ;  /* 0x0000000713137899 */ /* 0x000fe4000800063f */
[----:B------:R-:W-:Y:S02]  /*4ae0*/  USHF.L.U32 UR18, UR18, 0x6, URZ ;  /* 0x0000000612127899 */ /* 0x000fe4000800063f */
[----:B------:R-:W-:Y:S10]  /*4af0*/  @!P0 BRA `(.L_x_88) ;  /* 0x00000000002c8947 */ /* 0x000ff40003800000 */
[----:B------:R-:W-:-:S04]  /*4b00*/  ISETP.NE.U32.AND P1, PT, RZ, UR22, PT ;  /* 0x00000016ff007c0c */ /* 0x000fc8000bf25070 */
[----:B------:R-:W-:-:S13]  /*4b10*/  ISETP.NE.AND.EX P1, PT, RZ, UR23, PT, P1 ;  /* 0x00000017ff007c0c */ /* 0x000fda000bf25310 */
[----:B------:R-:W-:Y:S05]  /*4b20*/  @!P1 BRA `(.L_x_89) ;  /* 0x0000000000189947 */ /* 0x000fea0003800000 */
[----:B------:R-:W1:Y:S01]  /*4b30*/  LDC.64 R4, c[0x0][0x588] ;  /* 0x00016200ff047b82 */ /* 0x000e620000000a00 */
[----:B--2--5:R-:W-:-:S04]  /*4b40*/  IMAD R3, R6, UR26, RZ ;  /* 0x0000001a06037c24 */ /* 0x024fc8000f8e02ff */
[----:B-1----:R-:W-:-:S05]  /*4b50*/  IMAD.WIDE R4, R3, 0x4, R4 ;  /* 0x0000000403047825 */ /* 0x002fca00078e0204 */
[----:B------:R1:W5:Y:S01]  /*4b60*/  LDG.E R3, desc[UR54][R4.64] ;  /* 0x0000003604037981 */ /* 0x000362000c1e1900 */
[----:B------:R-:W-:Y:S01]  /*4b70*/  IMAD.MOV.U32 R0, RZ, RZ, 0x1 ;  /* 0x00000001ff007424 */ /* 0x000fe200078e00ff */
[----:B------:R-:W-:Y:S06]  /*4b80*/  BRA `(.L_x_88) ;  /* 0x0000000000087947 */ /* 0x000fec0003800000 */
.L_x_89:
[----:B--2--5:R-:W3:Y:S01]  /*4b90*/  LDC R3, c[0x0][0x580] ;  /* 0x00016000ff037b82 */ /* 0x024ee20000000800 */
[----:B------:R-:W-:-:S07]  /*4ba0*/  IMAD.MOV.U32 R0, RZ, RZ, 0x1 ;  /* 0x00000001ff007424 */ /* 0x000fce00078e00ff */
.L_x_88:
[----:B------:R-:W-:Y:S05]  /*4bb0*/  @!P0 BRA `(.L_x_90) ;  /* 0x00000000001c8947 */ /* 0x000fea0003800000 */
[----:B------:R-:W-:-:S13]  /*4bc0*/  LOP3.LUT P2, RZ, R0, 0xff, RZ, 0xc0, !PT ;  /* 0x000000ff00ff7812 */ /* 0x000fda000784c0ff */
[----:B-1----:R-:W1:Y:S02]  /*4bd0*/  @!P2 LDC.64 R4, c[0x0][0x588] ;  /* 0x00016200ff04ab82 */ /* 0x002e640000000a00 */
[----:B-1----:R-:W-:-:S04]  /*4be0*/  @!P2 ISETP.NE.U32.AND P0, PT, R4, RZ, PT ;  /* 0x000000ff0400a20c */ /* 0x002fc80003f05070 */
[----:B------:R-:W-:Y:S02]  /*4bf0*/  @!P2 ISETP.NE.AND.EX P1, PT, R5, RZ, PT, P0 ;  /* 0x000000ff0500a20c */ /* 0x000fe40003f25300 */
[----:B--23-5:R-:W-:Y:S02]  /*4c00*/  @P2 FSETP.EQ.AND P0, PT, R3, RZ, PT ;  /* 0x000000ff0300220b */ /* 0x02cfe40003f02000 */
[----:B------:R-:W-:Y:S01]  /*4c10*/  @!P2 PLOP3.LUT P0, PT, P1, PT, PT, 0x8, 0x0 ;  /* 0x000000000000a81c */ /* 0x000fe20000f0e170 */
[----:B------:R-:W-:-:S12]  /*4c20*/  BRA `(.L_x_91) ;  /* 0x0000000000047947 */ /* 0x000fd80003800000 */
.L_x_90:
[----:B--23-5:R-:W-:-:S13]  /*4c30*/  FSETP.EQ.AND P0, PT, R3, RZ, PT ;  /* 0x000000ff0300720b */ /* 0x02cfda0003f02000 */
.L_x_91:
[----:B------:R-:W-:Y:S02]  /*4c40*/  ISETP.NE.AND P2, PT, R10, 0x3, PT ;  /* 0x000000030a00780c */ /* 0x000fe40003f45270 */
[----:B------:R-:W-:-:S04]  /*4c50*/  ELECT P1, URZ, PT ;  /* 0x00000000003f782f */ /* 0x000fc80003820000 */
[----:B------:R-:W-:-:S07]  /*4c60*/  PLOP3.LUT P0, PT, P1, P0, PT, 0x20, 0x0 ;  /* 0x000000000000781c */ /* 0x000fce0000f00470 */
[----:B------:R-:W-:Y:S06]  /*4c70*/  @!P2 BRA `(.L_x_92) ;  /* 0x000000000004a947 */ /* 0x000fec0003800000 */
[----:B------:R-:W-:Y:S01]  /*4c80*/  BPT.TRAP 0x1 ;  /* 0x000000040000795c */ /* 0x000fe20000300000 */
.L_x_92:
[----:B------:R-:W2:Y:S01]  /*4c90*/  S2UR UR42, SR_CgaCtaId ;  /* 0x00000000002a79c3 */ /* 0x000ea20000008800 */
[----:B------:R-:W-:Y:S01]  /*4ca0*/  UMOV UR5, 0x400 ;  /* 0x0000040000057882 */ /* 0x000fe20000000000 */
[----:B-1----:R-:W-:Y:S01]  /*4cb0*/  SHF.L.U32 R4, R8, 0x1f, RZ ;  /* 0x0000001f08047819 */ /* 0x002fe200000006ff */
[----:B--2---:R-:W-:-:S04]  /*4cc0*/  ULEA UR6, UR42, UR5, 0x18 ;  /* 0x000000052a067291 */ /* 0x004fc8000f8ec03f */
[----:B------:R-:W-:-:S09]  /*4cd0*/  ULEA UR5, UR4, UR6, 0x3 ;  /* 0x0000000604057291 */ /* 0x000fd2000f8e183f */
[----:B------:R-:W1:Y:S02]  /*4ce0*/  SYNCS.PHASECHK.TRANS64.TRYWAIT P1, [UR5+0x98], R4 ;  /* 0x00009804ff0075a7 */ /* 0x000e640008020145 */
[----:B-1----:R-:W-:Y:S05]  /*4cf0*/  @!P1 BRA `(.L_x_93) ;  /* 0x0000002000009947 */ /* 0x002fea0003800000 */
.L_x_139:
[----:B------:R-:W-:Y:S04]  /*4d00*/  BSSY B0, `(.L_x_94) ;  /* 0x000000f000007945 */ /* 0x000fe80003800000 */
[----:B------:R-:W-:Y:S05]  /*4d10*/  @!P0 BRA `(.L_x_95) ;  /* 0x0000000000348947 */ /* 0x000fea0003800000 */
[----:B------:R-:W-:Y:S01]  /*4d20*/  ULEA UR16, UR4, UR6, 0xd ;  /* 0x0000000604107291 */ /* 0x000fe2000f8e683f */
[----:B------:R-:W-:Y:S01]  /*4d30*/  R2UR UR20, R6 ;  /* 0x00000000061472ca */ /* 0x000fe200000e0000 */
[----:B------:R-:W-:Y:S02]  /*4d40*/  UIADD3 UR8, UP0, UR14, 0x3f0, URZ ;  /* 0x000003f00e087890 */ /* 0x000fe4000ff1e03f */
[----:B------:R-:W-:Y:S02]  /*4d50*/  UIADD3 UR17, UR5, 0x80, URZ ;  /* 0x0000008005117890 */ /* 0x000fe4000fffe03f */
[----:B------:R-:W-:Y:S02]  /*4d60*/  UIADD3 UR16, UR16, 0x200, URZ ;  /* 0x0000020010107890 */ /* 0x000fe4000fffe03f */
[----:B------:R-:W-:Y:S01]  /*4d70*/  UIADD3.X UR9, URZ, UR15, URZ, UP0, !UPT ;  /* 0x0000000f3f097290 */ /* 0x000fe200087fe43f */
[----:B------:R-:W-:Y:S01]  /*4d80*/  UMOV UR10, 0x0 ;  /* 0x00000000000a7882 */ /* 0x000fe20000000000 */
[----:B------:R-:W-:-:S07]  /*4d90*/  UMOV UR11, 0x10000000 ;  /* 0x10000000000b7882 */ /* 0x000fce0000000000 */
[----:B------:R2:W-:Y:S02]  /*4da0*/  UTMALDG.3D [UR16], [UR8], desc[UR10] ;  /* 0x00000a10080075b4 */ /* 0x0005e40008011000 */
[----:B--2---:R-:W-:Y:S05]  /*4db0*/  @!P2 BRA `(.L_x_96) ;  /* 0x000000000004a947 */ /* 0x004fea0003800000 */
[----:B------:R-:W-:Y:S01]  /*4dc0*/  BPT.TRAP 0x1 ;  /* 0x000000040000795c */ /* 0x000fe20000300000 */
.L_x_96:
[----:B-1----:R-:W1:Y:S02]  /*4dd0*/  LDC R4, c[0x0][0x800] ;  /* 0x00020000ff047b82 */ /* 0x002e640000000800 */
[----:B-1----:R2:W-:Y:S02]  /*4de0*/  SYNCS.ARRIVE.TRANS64.RED.A0TR RZ, [UR5+0x80], R4 ;  /* 0x00008004ffff79a7 */ /* 0x0025e40008300405 */
.L_x_95:
[----:B------:R-:W-:Y:S05]  /*4df0*/  BSYNC B0 ;  /* 0x0000000000007941 */ /* 0x000fea0003800000 */
.L_x_94:
[----:B------:R-:W-:Y:S05]  /*4e00*/  @!P2 BRA `(.L_x_97) ;  /* 0x000000000004a947 */ /* 0x000fea0003800000 */
[----:B------:R-:W-:Y:S01]  /*4e10*/  BPT.TRAP 0x1 ;  /* 0x000000040000795c */ /* 0x000fe20000300000 */
.L_x_97:
[----:B------:R-:W-:Y:S02]  /*4e20*/  UIADD3 UR5, UR5, 0x80, URZ ;  /* 0x0000008005057890 */ /* 0x000fe4000fffe03f */
[----:B------:R-:W-:Y:S02]  /*4e30*/  UIADD3 UR4, UR4, 0x1, URZ ;  /* 0x0000000104047890 */ /* 0x000fe4000fffe03f */
[----:B------:R-:W-:Y:S02]  /*4e40*/  UPRMT UR5, UR42, 0x654, UR5 ;  /* 0x000006542a057896 */ /* 0x000fe40008000005 */
[----:B------:R-:W-:-:S04]  /*4e50*/  UISETP.NE.AND UP0, UPT, UR4, 0x3, UPT ;  /* 0x000000030400788c */ /* 0x000fc8000bf05270 */
[----:B------:R-:W-:-:S03]  /*4e60*/  USEL UR7, URZ, 0x1, UP0 ;  /* 0x000000013f077887 */ /* 0x000fc60008000000 */
[----:B------:R-:W-:Y:S01]  /*4e70*/  SYNCS.ARRIVE.TRANS64.RED.A1T0 RZ, [UR5], RZ ;  /* 0x000000ffffff79a7 */ /* 0x000fe20008100405 */
[----:B------:R-:W-:Y:S02]  /*4e80*/  USEL UR5, UR4, URZ, UP0 ;  /* 0x0000003f04057287 */ /* 0x000fe40008000000 */
[----:B------:R-:W-:Y:S01]  /*4e90*/  LOP3.LUT R8, R8, UR7, RZ, 0x3c, !PT ;  /* 0x0000000708087c12 */ /* 0x000fe2000f8e3cff */
[----:B------:R-:W-:Y:S09]  /*4ea0*/  @!P2 BRA `(.L_x_98) ;  /* 0x000000000004a947 */ /* 0x000ff20003800000 */
[----:B------:R-:W-:Y:S01]  /*4eb0*/  BPT.TRAP 0x1 ;  /* 0x000000040000795c */ /* 0x000fe20000300000 */
.L_x_98:
[----:B------:R-:W-:Y:S01]  /*4ec0*/  ULEA UR4, UR5, UR6, 0x3 ;  /* 0x0000000605047291 */ /* 0x000fe2000f8e183f */
[----:B-12---:R-:W-:-:S08]  /*4ed0*/  SHF.L.U32 R4, R8, 0x1f, RZ ;  /* 0x0000001f08047819 */ /* 0x006fd000000006ff */
[----:B------:R-:W1:Y:S02]  /*4ee0*/  SYNCS.PHASECHK.TRANS64.TRYWAIT P1, [UR4+0x98], R4 ;  /* 0x00009804ff0075a7 */ /* 0x000e640008020144 */
[----:B-1----:R-:W-:Y:S05]  /*4ef0*/  @!P1 BRA `(.L_x_99) ;  /* 0x0000001c00989947 */ /* 0x002fea0003800000 */
.L_x_140:
[----:B------:R-:W-:Y:S04]  /*4f00*/  BSSY B0, `(.L_x_100) ;  /* 0x0000011000007945 */ /* 0x000fe80003800000 */
[----:B------:R-:W-:Y:S05]  /*4f10*/  @!P0 BRA `(.L_x_101) ;  /* 0x00000000003c8947 */ /* 0x000fea0003800000 */
[----:B------:R-:W-:Y:S01]  /*4f20*/  ULEA UR8, UR5, UR6, 0xd ;  /* 0x0000000605087291 */ /* 0x000fe2000f8e683f */
[----:B------:R-:W-:Y:S01]  /*4f30*/  R2UR UR12, R6 ;  /* 0x00000000060c72ca */ /* 0x000fe200000e0000 */
[----:B------:R-:W-:Y:S02]  /*4f40*/  UIADD3 UR16, UP0, UR14, 0x3f0, URZ ;  /* 0x000003f00e107890 */ /* 0x000fe4000ff1e03f */
[----:B------:R-:W-:Y:S02]  /*4f50*/  UIADD3 UR10, UR18, 0x20, URZ ;  /* 0x00000020120a7890 */ /* 0x000fe4000fffe03f */
[----:B------:R-:W-:Y:S02]  /*4f60*/  UIADD3 UR9, UR4, 0x80, URZ ;  /* 0x0000008004097890 */ /* 0x000fe4000fffe03f */
[----:B------:R-:W-:Y:S02]  /*4f70*/  UIADD3 UR8, UR8, 0x200, URZ ;  /* 0x0000020008087890 */ /* 0x000fe4000fffe03f */
[----:B------:R-:W-:Y:S01]  /*4f80*/  UIADD3.X UR17, URZ, UR15, URZ, UP0, !UPT ;  /* 0x0000000f3f117290 */ /* 0x000fe200087fe43f */
[----:B------:R-:W-:Y:S01]  /*4f90*/  UMOV UR20, 0x0 ;  /* 0x0000000000147882 */ /* 0x000fe20000000000 */
[----:B------:R-:W-:Y:S01]  /*4fa0*/  UMOV UR21, 0x10000000 ;  /* 0x1000000000157882 */ /* 0x000fe20000000000 */
[----:B------:R-:W-:-:S06]  /*4fb0*/  UMOV UR11, UR19 ;  /* 0x00000013000b7c82 */ /* 0x000fcc0008000000 */
[----:B------:R2:W-:Y:S02]  /*4fc0*/  UTMALDG.3D [UR8], [UR16], desc[UR20] ;  /* 0x00001408100075b4 */ /* 0x0005e40008011000 */
[----:B--2---:R-:W-:Y:S05]  /*4fd0*/  @!P2 BRA `(.L_x_102) ;  /* 0x000000000004a947 */ /* 0x004fea0003800000 */
[----:B------:R-:W-:Y:S01]  /*4fe0*/  BPT.TRAP 0x1 ;  /* 0x000000040000795c */ /* 0x000fe20000300000 */
.L_x_102:
[----:B-1----:R-:W1:Y:S02]  /*4ff0*/  LDC R4, c[0x0][0x800] ;  /* 0x00020000ff047b82 */ /* 0x002e640000000800 */
[----:B-1----:R2:W-:Y:S02]  /*5000*/  SYNCS.ARRIVE.TRANS64.RED.A0TR RZ, [UR4+0x80], R4 ;  /* 0x00008004ffff79a7 */ /* 0x0025e40008300404 */
.L_x_101:
[----:B------:R-:W-:Y:S05]  /*5010*/  BSYNC B0 ;  /* 0x0000000000007941 */ /* 0x000fea0003800000 */
.L_x_100:
[----:B------:R-:W-:Y:S05]  /*5020*/  @!P2 BRA `(.L_x_103) ;  /* 0x000000000004a947 */ /* 0x000fea0003800000 */
[----:B------:R-:W-:Y:S01]  /*5030*/  BPT.TRAP 0x1 ;  /* 0x000000040000795c */ /* 0x000fe20000300000 */
.L_x_103:
[----:B------:R-:W-:Y:S01]  /*5040*/  UIADD3 UR4, UR4, 0x80, URZ ;  /* 0x0000008004047890 */ /* 0x000fe2000fffe03f */
[----:B------:R-:W-:Y:S01]  /*5050*/  IADD3 R16, P0, R16, UR36, RZ ;  /* 0x0000002410107c10 */ /* 0x000fe2000ff1e0ff */
[----:B------:R-:W-:Y:S01]  /*5060*/  IMAD.MOV.U32 R13, RZ, RZ, -0x1 ;  /* 0xffffffffff0d7424 */ /* 0x000fe200078e00ff */
[----:B-12---:R-:W-:Y:S01]  /*5070*/  PRMT R4, RZ, 0x7610, R4 ;  /* 0x00007610ff047816 */ /* 0x006fe20000000004 */
[----:B------:R-:W-:Y:S01]  /*5080*/  UPRMT UR4, UR42, 0x654, UR4 ;  /* 0x000006542a047896 */ /* 0x000fe20008000004 */
[----:B------:R-:W-:Y:S01]  /*5090*/  IADD3.X R17, R17, UR41, RZ, P0, !PT ;  /* 0x0000002911117c10 */ /* 0x000fe200087fe4ff */
[----:B------:R-:W-:Y:S01]  /*50a0*/  IMAD.MOV.U32 R7, RZ, RZ, -0x1 ;  /* 0xffffffffff077424 */ /* 0x000fe200078e00ff */
[----:B------:R-:W-:Y:S01]  /*50b0*/  ISETP.GE.U32.AND P0, PT, R16, UR24, PT ;  /* 0x0000001810007c0c */ /* 0x000fe2000bf06070 */
[----:B------:R-:W-:-:S03]  /*50c0*/  IMAD.MOV.U32 R6, RZ, RZ, -0x1 ;  /* 0xffffffffff067424 */ /* 0x000fc600078e00ff */
[----:B------:R-:W-:Y:S02]  /*50d0*/  ISETP.GE.U32.AND.EX P0, PT, R17, UR25, PT, P0 ;  /* 0x0000001911007c0c */ /* 0x000fe4000bf06100 */
[----:B------:R-:W-:Y:S01]  /*50e0*/  SYNCS.ARRIVE.TRANS64.RED.A1T0 RZ, [UR4], RZ ;  /* 0x000000ffffff79a7 */ /* 0x000fe20008100404 */
[----:B------:R-:W-:-:S04]  /*50f0*/  UIADD3 UR4, UR5, 0x1, URZ ;  /* 0x0000000105047890 */ /* 0x000fc8000fffe03f */
[----:B------:R-:W-:-:S04]  /*5100*/  UISETP.NE.AND UP0, UPT, UR4, 0x3, UPT ;  /* 0x000000030400788c */ /* 0x000fc8000bf05270 */
[----:B------:R-:W-:Y:S02]  /*5110*/  USEL UR5, URZ, 0x1, UP0 ;  /* 0x000000013f057887 */ /* 0x000fe40008000000 */
[----:B------:R-:W-:-:S04]  /*5120*/  USEL UR4, UR4, URZ, UP0 ;  /* 0x0000003f04047287 */ /* 0x000fc80008000000 */
[----:B------:R-:W-:Y:S01]  /*5130*/  LOP3.LUT R8, R8, UR5, RZ, 0x3c, !PT ;  /* 0x0000000508087c12 */ /* 0x000fe2000f8e3cff */
[----:B------:R-:W-:Y:S07]  /*5140*/  @P0 BRA `(.L_x_104) ;  /* 0x0000000400580947 */ /* 0x000fee0003800000 */
[----:B------:R-:W1:Y:S01]  /*5150*/  S2R R13, SR_CTAID.X ;  /* 0x00000000000d7919 */ /* 0x000e620000002500 */
[----:B------:R-:W2:Y:S01]  /*5160*/  LDC.64 R14, c[0x0][0x8d0] ;  /* 0x00023400ff0e7b82 */ /* 0x000ea20000000a00 */
[----:B------:R-:W-:Y:S01]  /*5170*/  ULDC UR5, c[0x0][0x150] ;  /* 0x0000540000057ab9 */ /* 0x000fe20000000800 */
[----:B------:R-:W-:Y:S01]  /*5180*/  IMAD.MOV.U32 R22, RZ, RZ, R17 ;  /* 0x000000ffff167224 */ /* 0x000fe200078e0011 */
[----:B------:R-:W3:Y:S05]  /*5190*/  S2R R20, SR_CTAID.Y ;  /* 0x0000000000147919 */ /* 0x000eea0000002600 */
[----:B------:R-:W4:Y:S08]  /*51a0*/  LDC R6, c[0x0][0x144] ;  /* 0x00005100ff067b82 */ /* 0x000f300000000800 */
[----:B------:R-:W4:Y:S01]  /*51b0*/  LDC R21, c[0x0][0x8d8] ;  /* 0x00023600ff157b82 */ /* 0x000f220000000800 */
[----:B--2---:R-:W-:-:S04]  /*51c0*/  ISETP.NE.U32.AND P0, PT, R14, RZ, PT ;  /* 0x000000ff0e00720c */ /* 0x004fc80003f05070 */
[----:B------:R-:W-:Y:S02]  /*51d0*/  ISETP.NE.AND.EX P0, PT, R15, RZ, PT, P0 ;  /* 0x000000ff0f00720c */ /* 0x000fe40003f05300 */
[----:B-1----:R-:W-:Y:S02]  /*51e0*/  I2FP.F32.U32 R4, R13 ;  /* 0x0000000d00047245 */ /* 0x002fe40000201000 */
[----:B---3--:R-:W-:-:S03]  /*51f0*/  I2FP.F32.U32 R18, R20 ;  /* 0x0000001400127245 */ /* 0x008fc60000201000 */
[----:B------:R-:W-:-:S06]  /*5200*/  FMUL R4, R4, UR5 ;  /* 0x0000000504047c20 */ /* 0x000fcc0008400000 */
[----:B------:R-:W1:Y:S02]  /*5210*/  F2I.U32.TRUNC.NTZ R4, R4 ;  /* 0x0000000400047305 */ /* 0x000e64000020f000 */
[----:B-1----:R-:W-:-:S04]  /*5220*/  IMAD.MOV R5, RZ, RZ, -R4 ;  /* 0x000000ffff057224 */ /* 0x002fc800078e0a04 */
[----:B----4-:R-:W-:Y:S02]  /*5230*/  IMAD R13, R6, R5, R13 ;  /* 0x00000005060d7224 */ /* 0x010fe400078e020d */
[----:B------:R-:W-:Y:S01]  /*5240*/  IMAD.MOV.U32 R6, RZ, RZ, R16 ;  /* 0x000000ffff067224 */ /* 0x000fe200078e0010 */
[----:B------:R-:W-:Y:S06]  /*5250*/  @!P0 BRA `(.L_x_105) ;  /* 0x0000000000308947 */ /* 0x000fec0003800000 */
[----:B------:R-:W1:Y:S02]  /*5260*/  LDC R5, c[0x0][0x8dc] ;  /* 0x00023700ff057b82 */ /* 0x000e640000000800 */
[----:B-1----:R-:W-:-:S05]  /*5270*/  IADD3 R5, P0, R16, R5, RZ ;  /* 0x0000000510057210 */ /* 0x002fca0007f1e0ff */
[----:B------:R-:W-:-:S04]  /*5280*/  IMAD.X R23, RZ, RZ, R17, P0 ;  /* 0x000000ffff177224 */ /* 0x000fc800000e0611 */
[----:B------:R-:W-:-:S04]  /*5290*/  IMAD.WIDE.U32 R6, R23, R14, RZ ;  /* 0x0000000e17067225 */ /* 0x000fc800078e00ff */
[----:B------:R-:W-:-:S04]  /*52a0*/  IMAD.WIDE.U32 R6, P0, R5, R15, R6 ;  /* 0x0000000f05067225 */ /* 0x000fc80007800006 */
[----:B------:R-:W-:-:S04]  /*52b0*/  IMAD.WIDE.U32 R4, R5, R14, RZ ;  /* 0x0000000e05047225 */ /* 0x000fc800078e00ff */
[----:B------:R-:W-:Y:S01]  /*52c0*/  IMAD.MOV.U32 R4, RZ, RZ, R7 ;  /* 0x000000ffff047224 */ /* 0x000fe200078e0007 */
[----:B------:R-:W-:Y:S01]  /*52d0*/  IADD3 RZ, P1, R5, R6, RZ ;  /* 0x0000000605ff7210 */ /* 0x000fe20007f3e0ff */
[----:B------:R-:W-:-:S04]  /*52e0*/  IMAD.X R5, RZ, RZ, RZ, P0 ;  /* 0x000000ffff057224 */ /* 0x000fc800000e06ff */
[----:B------:R-:W-:-:S04]  /*52f0*/  IMAD.WIDE.U32.X R4, R23, R15, R4, P1 ;  /* 0x0000000f17047225 */ /* 0x000fc800008e0404 */
[----:B------:R-:W-:Y:S02]  /*5300*/  IMAD.MOV.U32 R6, RZ, RZ, R4 ;  /* 0x000000ffff067224 */ /* 0x000fe400078e0004 */
[----:B------:R-:W-:-:S07]  /*5310*/  IMAD.MOV.U32 R22, RZ, RZ, R5 ;  /* 0x000000ffff167224 */ /* 0x000fce00078e0005 */
.L_x_105:
[----:B------:R-:W-:Y:S01]  /*5320*/  ULDC UR5, c[0x0][0x154] ;  /* 0x0000550000057ab9 */ /* 0x000fe20000000800 */
[----:B------:R-:W1:Y:S01]  /*5330*/  LDC R7, c[0x0][0x148] ;  /* 0x00005200ff077b82 */ /* 0x000e620000000800 */
[----:B------:R-:W-:Y:S01]  /*5340*/  FMUL R14, R18, UR5 ;  /* 0x00000005120e7c20 */ /* 0x000fe20008400000 */
[----:B------:R-:W-:Y:S02]  /*5350*/  ISETP.NE.AND P2, PT, R2, 0x1, PT ;  /* 0x000000010200780c */ /* 0x000fe40003f45270 */
[-CC-:B------:R-:W-:Y:S02]  /*5360*/  SHF.R.U64 R18, R6, R21.reuse, R22.reuse ;  /* 0x0000001506127219 */ /* 0x180fe40000001216 */
[----:B------:R-:W-:Y:S01]  /*5370*/  SHF.R.U32.HI R21, RZ, R21, R22 ;  /* 0x00000015ff157219 */ /* 0x000fe20000011616 */
[----:B------:R-:W2:Y:S01]  /*5380*/  F2I.U32.TRUNC.NTZ R14, R14 ;  /* 0x0000000e000e7305 */ /* 0x000ea2000020f000 */
[----:B------:R-:W3:Y:S01]  /*5390*/  LDC.64 R4, c[0x0][0x8c8] ;  /* 0x00023200ff047b82 */ /* 0x000ee20000000a00 */
[----:B------:R-:W-:-:S05]  /*53a0*/  IADD3 R23, P0, RZ, -R18, RZ ;  /* 0x80000012ff177210 */ /* 0x000fca0007f1e0ff */
[----:B------:R-:W-:Y:S02]  /*53b0*/  IMAD.X R21, RZ, RZ, ~R21, P0 ;  /* 0x000000ffff157224 */ /* 0x000fe400000e0e15 */
[----:B------:R-:W4:Y:S01]  /*53c0*/  LDC R22, c[0x0][0x8c0] ;  /* 0x00023000ff167b82 */ /* 0x000f220000000800 */
[----:B--2---:R-:W-:-:S07]  /*53d0*/  IMAD.MOV R15, RZ, RZ, -R14 ;  /* 0x000000ffff0f7224 */ /* 0x004fce00078e0a0e */
[----:B------:R-:W2:Y:S01]  /*53e0*/  LDC R27, c[0x0][0x900] ;  /* 0x00024000ff1b7b82 */ /* 0x000ea20000000800 */
[----:B-1----:R-:W-:-:S07]  /*53f0*/  @P2 IMAD R13, R7, R15, R20 ;  /* 0x0000000f070d2224 */ /* 0x002fce00078e0214 */
[----:B------:R-:W1:Y:S01]  /*5400*/  LDC.64 R14, c[0x0][0x8e8] ;  /* 0x00023a00ff0e7b82 */ /* 0x000e620000000a00 */
[----:B---3--:R-:W-:-:S04]  /*5410*/  IMAD R6, R21, R4, RZ ;  /* 0x0000000415067224 */ /* 0x008fc800078e02ff */
[C---:B------:R-:W-:Y:S02]  /*5420*/  IMAD R7, R23.reuse, R5, R6 ;  /* 0x0000000517077224 */ /* 0x040fe400078e0206 */
[----:B------:R-:W-:Y:S01]  /*5430*/  IMAD.WIDE.U32 R4, R23, R4, R16 ;  /* 0x0000000417047225 */ /* 0x000fe200078e0010 */
[----:B------:R-:W3:Y:S03]  /*5440*/  LDC R6, c[0x0][0x8b0] ;  /* 0x00022c00ff067b82 */ /* 0x000ee60000000800 */
[----:B------:R-:W-:-:S05]  /*5450*/  IMAD.IADD R5, R5, 0x1, R7 ;  /* 0x0000000105057824 */ /* 0x000fca00078e0207 */
[-CC-:B----4-:R-:W-:Y:S01]  /*5460*/  SHF.R.U64 R26, R4, R22.reuse, R5.reuse ;  /* 0x00000016041a7219 */ /* 0x190fe20000001205 */
[----:B------:R-:W4:Y:S01]  /*5470*/  LDC R25, c[0x0][0x8f0] ;  /* 0x00023c00ff197b82 */ /* 0x000f220000000800 */
[----:B------:R-:W-:Y:S02]  /*5480*/  SHF.R.U32.HI R5, RZ, R22, R5 ;  /* 0x00000016ff057219 */ /* 0x000fe40000011605 */
[----:B-1----:R-:W-:-:S05]  /*5490*/  ISETP.NE.U32.AND P0, PT, R14, RZ, PT ;  /* 0x000000ff0e00720c */ /* 0x002fca0003f05070 */
[----:B------:R-:W1:Y:S01]  /*54a0*/  LDC R24, c[0x0][0x8e0] ;  /* 0x00023800ff187b82 */ /* 0x000e620000000800 */
[----:B------:R-:W-:Y:S02]  /*54b0*/  ISETP.NE.AND.EX P0, PT, R15, RZ, PT, P0 ;  /* 0x000000ff0f00720c */ /* 0x000fe40003f05300 */
[----:B---3--:R-:W-:-:S05]  /*54c0*/  SHF.R.U64 R23, R26, R6, R5 ;  /* 0x000000061a177219 */ /* 0x008fca0000001205 */
[----:B------:R-:W3:Y:S01]  /*54d0*/  LDC R22, c[0x0][0x8b8] ;  /* 0x00022e00ff167b82 */ /* 0x000ee20000000800 */
[----:B------:R-:W-:-:S04]  /*54e0*/  SHF.R.U32.HI R4, RZ, R6, R5 ;  /* 0x00000006ff047219 */ /* 0x000fc80000011605 */
[-CC-:B--2---:R-:W-:Y:S02]  /*54f0*/  SHF.R.U64 R21, R23, R27.reuse, R4.reuse ;  /* 0x0000001b17157219 */ /* 0x184fe40000001204 */
[----:B------:R-:W-:Y:S01]  /*5500*/  SHF.R.U32.HI R27, RZ, R27, R4 ;  /* 0x0000001bff1b7219 */ /* 0x000fe20000011604 */
[----:B------:R-:W2:Y:S02]  /*5510*/  LDC R20, c[0x0][0x8a8] ;  /* 0x00022a00ff147b82 */ /* 0x000ea40000000800 */
[----:B------:R-:W-:Y:S02]  /*5520*/  IMAD.MOV.U32 R4, RZ, RZ, R21 ;  /* 0x000000ffff047224 */ /* 0x000fe400078e0015 */
[----:B------:R-:W-:Y:S01]  /*5530*/  IMAD.MOV.U32 R5, RZ, RZ, R27 ;  /* 0x000000ffff057224 */ /* 0x000fe200078e001b */
[----:B----4-:R-:W-:Y:S06]  /*5540*/  @!P0 BRA `(.L_x_106) ;  /* 0x0000000000288947 */ /* 0x010fec0003800000 */
[----:B------:R-:W4:Y:S02]  /*5550*/  LDC R4, c[0x0][0x8f4] ;  /* 0x00023d00ff047b82 */ /* 0x000f240000000800 */
[----:B----4-:R-:W-:-:S05]  /*5560*/  IADD3 R5, P0, R21, R4, RZ ;  /* 0x0000000415057210 */ /* 0x010fca0007f1e0ff */
[----:B------:R-:W-:-:S04]  /*5570*/  IMAD.X R27, RZ, RZ, R27, P0 ;  /* 0x000000ffff1b7224 */ /* 0x000fc800000e061b */
[----:B------:R-:W-:-:S04]  /*5580*/  IMAD.WIDE.U32 R6, R27, R14, RZ ;  /* 0x0000000e1b067225 */ /* 0x000fc800078e00ff */
[----:B------:R-:W-:-:S04]  /*5590*/  IMAD.WIDE.U32 R6, P0, R5, R15, R6 ;  /* 0x0000000f05067225 */ /* 0x000fc80007800006 */
[----:B------:R-:W-:-:S04]  /*55a0*/  IMAD.WIDE.U32 R4, R5, R14, RZ ;  /* 0x0000000e05047225 */ /* 0x000fc800078e00ff */
[----:B------:R-:W-:Y:S01]  /*55b0*/  IMAD.MOV.U32 R4, RZ, RZ, R7 ;  /* 0x000000ffff047224 */ /* 0x000fe200078e0007 */
[----:B------:R-:W-:Y:S01]  /*55c0*/  IADD3 RZ, P1, R5, R6, RZ ;  /* 0x0000000605ff7210 */ /* 0x000fe20007f3e0ff */
[----:B------:R-:W-:-:S04]  /*55d0*/  IMAD.X R5, RZ, RZ, RZ, P0 ;  /* 0x000000ffff057224 */ /* 0x000fc800000e06ff */
[----:B------:R-:W-:-:S08]  /*55e0*/  IMAD.WIDE.U32.X R4, R27, R15, R4, P1 ;  /* 0x0000000f1b047225 */ /* 0x000fd000008e0404 */
.L_x_106:
[----:B------:R-:W-:Y:S01]  /*55f0*/  SHF.R.U64 R25, R4, R25, R5 ;  /* 0x0000001904197219 */ /* 0x000fe20000001205 */
[----:B------:R-:W-:Y:S01]  /*5600*/  IMAD.MOV.U32 R6, RZ, RZ, R18 ;  /* 0x000000ffff067224 */ /* 0x000fe200078e0012 */
[----:B------:R-:W-:Y:S02]  /*5610*/  LOP3.LUT R4, R23, R12, RZ, 0xc0, !PT ;  /* 0x0000000c17047212 */ /* 0x000fe400078ec0ff */
[----:B------:R-:W-:Y:S01]  /*5620*/  LOP3.LUT R26, R26, R11, RZ, 0xc0, !PT ;  /* 0x0000000b1a1a7212 */ /* 0x000fe200078ec0ff */
[----:B------:R-:W-:Y:S02]  /*5630*/  IMAD.MOV R5, RZ, RZ, -R25 ;  /* 0x000000ffff057224 */ /* 0x000fe400078e0a19 */
[----:B------:R-:W-:Y:S02]  /*5640*/  IMAD R4, R9, R25, R4 ;  /* 0x0000001909047224 */ /* 0x000fe400078e0204 */
[----:B-1----:R-:W-:Y:S02]  /*5650*/  IMAD R21, R5, R24, R21 ;  /* 0x0000001805157224 */ /* 0x002fe400078e0215 */
[----:B---3--:R-:W-:-:S02]  /*5660*/  IMAD R13, R4, R22, R13 ;  /* 0x00000016040d7224 */ /* 0x008fc400078e020d */
[----:B--2---:R-:W-:Y:S02]  /*5670*/  IMAD R20, R21, R20, R26 ;  /* 0x0000001415147224 */ /* 0x004fe400078e021a */
[----:B------:R-:W-:-:S03]  /*5680*/  IMAD.MOV.U32 R4, RZ, RZ, 0x1 ;  /* 0x00000001ff047424 */ /* 0x000fc600078e00ff */
[----:B------:R-:W-:Y:S02]  /*5690*/  SEL R7, R20, R13, !P2 ;  /* 0x0000000d14077207 */ /* 0x000fe40005000000 */
[----:B------:R-:W-:-:S07]  /*56a0*/  SEL R13, R13, R20, !P2 ;  /* 0x000000140d0d7207 */ /* 0x000fce0005000000 */
.L_x_104:
[----:B------:R-:W-:-:S13]  /*56b0*/  LOP3.LUT P0, RZ, R4, 0xff, RZ, 0xc0, !PT ;  /* 0x000000ff04ff7812 */ /* 0x000fda000780c0ff */
[----:B------:R-:W-:Y:S05]  /*56c0*/  @P0 BRA `(.L_x_107) ;  /* 0xfffffff000f00947 */ /* 0x000fea000383ffff */
.L_x_87:
[----:B------:R-:W-:-:S13]  /*56d0*/  ELECT P0, URZ, PT ;  /* 0x00000000003f782f */ /* 0x000fda0003800000 */
[----:B------:R-:W-:Y:S05]  /*56e0*/  @!P0 BRA `(.L_x_11) ;  /* 0x0000001400108947 */ /* 0x000fea0003800000 */
[----:B------:R-:W-:-:S04]  /*56f0*/  LOP3.LUT R19, R19, 0x2, RZ, 0xfc, !PT ;  /* 0x0000000213137812 */ /* 0x000fc800078efcff */
[----:B------:R-:W-:-:S13]  /*5700*/  ISETP.NE.AND P1, PT, R19, 0x3, PT ;  /* 0x000000031300780c */ /* 0x000fda0003f25270 */
[----:B------:R-:W-:Y:S05]  /*5710*/  @!P1 BRA `(.L_x_108) ;  /* 0x0000000000049947 */ /* 0x000fea0003800000 */
[----:B------:R-:W-:Y:S01]  /*5720*/  BPT.TRAP 0x1 ;  /* 0x000000040000795c */ /* 0x000fe20000300000 */
.L_x_108:
[----:B------:R-:W-:Y:S01]  /*5730*/  IMAD.U32 R7, RZ, RZ, UR42 ;  /* 0x0000002aff077e24 */ /* 0x000fe2000f8e00ff */
[----:B------:R-:W-:Y:S01]  /*5740*/  MOV R0, 0x400 ;  /* 0x0000040000007802 */ /* 0x000fe20000000f00 */
[----:B------:R-:W-:-:S03]  /*5750*/  IMAD.U32 R2, RZ, RZ, UR4 ;  /* 0x00000004ff027e24 */ /* 0x000fc6000f8e00ff */
[----:B------:R-:W-:Y:S02]  /*5760*/  LEA R7, R7, R0, 0x18 ;  /* 0x0000000007077211 */ /* 0x000fe400078ec0ff */
[----:B------:R-:W-:-:S03]  /*5770*/  SHF.L.U32 R0, R8, 0x1f, RZ ;  /* 0x0000001f08007819 */ /* 0x000fc600000006ff */
[----:B--2--5:R-:W-:-:S04]  /*5780*/  IMAD R3, R2, 0x8, R7 ;  /* 0x0000000802037824 */ /* 0x024fc800078e0207 */
[----:B------:R-:W2:Y:S02]  /*5790*/  SYNCS.PHASECHK.TRANS64.TRYWAIT P0, [R3+URZ+0x98], R0 ;  /* 0x00009800030075a7 */ /* 0x000ea4000800017f */
[----:B--2---:R-:W-:Y:S05]  /*57a0*/  @!P0 BRA `(.L_x_109) ;  /* 0x0000001400848947 */ /* 0x004fea0003800000 */
.L_x_141:
[----:B------:R-:W-:Y:S05]  /*57b0*/  @!P1 BRA `(.L_x_110) ;  /* 0x0000000000049947 */ /* 0x000fea0003800000 */
[----:B------:R-:W-:Y:S01]  /*57c0*/  BPT.TRAP 0x1 ;  /* 0x000000040000795c */ /* 0x000fe20000300000 */
.L_x_110:
[----:B------:R-:W-:-:S04]  /*57d0*/  UIADD3 UR5, UR4, 0x1, URZ ;  /* 0x0000000104057890 */ /* 0x000fc8000fffe03f */
[----:B------:R-:W-:Y:S02]  /*57e0*/  UISETP.NE.AND UP0, UPT, UR5, 0x3, UPT ;  /* 0x000000030500788c */ /* 0x000fe4000bf05270 */
[----:B------:R-:W-:Y:S02]  /*57f0*/  IMAD.U32 R2, RZ, RZ, UR5 ;  /* 0x00000005ff027e24 */ /* 0x000fe4000f8e00ff */
[----:B------:R-:W-:Y:S02]  /*5800*/  USEL UR5, URZ, 0x1, UP0 ;  /* 0x000000013f057887 */ /* 0x000fe40008000000 */
[----:B------:R-:W-:-:S04]  /*5810*/  PLOP3.LUT P0, PT, PT, PT, UP0, 0x80, 0x0 ;  /* 0x000000000000781c */ /* 0x000fc80003f0f008 */
[----:B------:R-:W-:Y:S02]  /*5820*/  SEL R2, R2, RZ, P0 ;  /* 0x000000ff02027207 */ /* 0x000fe40000000000 */
[----:B--2---:R-:W-:-:S03]  /*5830*/  LOP3.LUT R3, R8, UR5, RZ, 0x3c, !PT ;  /* 0x0000000508037c12 */ /* 0x004fc6000f8e3cff */
[----:B-1----:R-:W-:Y:S01]  /*5840*/  IMAD R5, R2, 0x8, R7 ;  /* 0x0000000802057824 */ /* 0x002fe200078e0207 */
[----:B------:R-:W-:-:S04]  /*5850*/  SHF.L.U32 R0, R3, 0x1f, RZ ;  /* 0x0000001f03007819 */ /* 0x000fc800000006ff */
[----:B------:R-:W1:Y:S02]  /*5860*/  SYNCS.PHASECHK.TRANS64.TRYWAIT P0, [R5+URZ+0x98], R0 ;  /* 0x00009800050075a7 */ /* 0x000e64000800017f */
[----:B-1----:R-:W-:Y:S05]  /*5870*/  @!P0 BRA `(.L_x_111) ;  /* 0x0000001400648947 */ /* 0x002fea0003800000 */
.L_x_142:
[----:B------:R-:W-:Y:S05]  /*5880*/  @!P1 BRA `(.L_x_112) ;  /* 0x0000000000049947 */ /* 0x000fea0003800000 */
[----:B------:R-:W-:Y:S01]  /*5890*/  BPT.TRAP 0x1 ;  /* 0x000000040000795c */ /* 0x000fe20000300000 */
.L_x_112:
[----:B-1----:R-:W-:-:S05]  /*58a0*/  VIADD R0, R2, 0x1 ;  /* 0x0000000102007836 */ /* 0x002fca0000000000 */
[----:B------:R-:W-:-:S04]  /*58b0*/  ISETP.NE.AND P0, PT, R0, 0x3, PT ;  /* 0x000000030000780c */ /* 0x000fc80003f05270 */
[----:B------:R-:W-:Y:S02]  /*58c0*/  SEL R2, RZ, 0x1, P0 ;  /* 0x00000001ff027807 */ /* 0x000fe40000000000 */
[----:B------:R-:W-:Y:S02]  /*58d0*/  SEL R0, R0, RZ, P0 ;  /* 0x000000ff00007207 */ /* 0x000fe40000000000 */
[----:B------:R-:W-:-:S03]  /*58e0*/  LOP3.LUT R2, R3, R2, RZ, 0x3c, !PT ;  /* 0x0000000203027212 */ /* 0x000fc600078e3cff */
[----:B------:R-:W-:Y:S01]  /*58f0*/  IMAD R3, R0, 0x8, R7 ;  /* 0x0000000800037824 */ /* 0x000fe200078e0207 */
[----:B------:R-:W-:-:S07]  /*5900*/  SHF.L.U32 R0, R2, 0x1f, RZ ;  /* 0x0000001f02007819 */ /* 0x000fce00000006ff */
.L_x_113:
[----:B-1----:R1:W2:Y:S02]  /*5910*/  SYNCS.PHASECHK.TRANS64.TRYWAIT P0, [R3+URZ+0x98], R0 ;  /* 0x00009800030075a7 */ /* 0x0022a4000800017f */
[----:B--2---:R-:W-:Y:S05]  /*5920*/  @!P0 NANOSLEEP.SYNCS 0x989680 ;  /* 0x009896800000895d */ /* 0x004fea0003900000 */
[----:B------:R-:W2:Y:S02]  /*5930*/  @!P0 SYNCS.PHASECHK.TRANS64 P0, [R3+URZ+0x98], R0 ;  /* 0x00009800030085a7 */ /* 0x000ea4000800007f */
[----:B--2---:R-:W-:Y:S05]  /*5940*/  @P0 BRA `(.L_x_11) ;  /* 0x0000001000780947 */ /* 0x004fea0003800000 */
[----:B------:R-:W-:Y:S05]  /*5950*/  BRA `(.L_x_113) ;  /* 0xfffffffc00ec7947 */ /* 0x000fea000383ffff */
.L_x_82:
[----:B------:R-:W-:Y:S01]  /*5960*/  LOP3.LUT P0, RZ, R10, 0xff, RZ, 0xc0, !PT ;  /* 0x000000ff0aff7812 */ /* 0x000fe2000780c0ff */
[----:B------:R-:W-:Y:S02]  /*5970*/  IMAD.MOV.U32 R3, RZ, RZ, 0x1 ;  /* 0x00000001ff037424 */ /* 0x000fe400078e00ff */
[----:B------:R-:W-:-:S10]  /*5980*/  IMAD.MOV.U32 R0, RZ, RZ, RZ ;  /* 0x000000ffff007224 */ /* 0x000fd400078e00ff */
[----:B------:R-:W-:Y:S05]  /*5990*/  @!P0 BRA `(.L_x_114) ;  /* 0x0000000c00208947 */ /* 0x000fea0003800000 */
[----:B------:R-:W1:Y:S01]  /*59a0*/  LDC R0, c[0x0][0x28c] ;  /* 0x0000a300ff007b82 */ /* 0x000e620000000800 */
[C---:B------:R-:W-:Y:S01]  /*59b0*/  LOP3.LUT P2, RZ, R18.reuse, 0x7f, RZ, 0xc0, !PT ;  /* 0x0000007f12ff7812 */ /* 0x040fe2000784c0ff */
[----:B------:R-:W-:Y:S01]  /*59c0*/  ULDC UR5, c[0x0][0x900] ;  /* 0x0002400000057ab9 */ /* 0x000fe20000000800 */
[----:B------:R-:W-:Y:S01]  /*59d0*/  LOP3.LUT P0, RZ, R18, 0x1f, RZ, 0xc0, !PT ;  /* 0x0000001f12ff7812 */ /* 0x000fe2000780c0ff */
[----:B------:R-:W-:Y:S01]  /*59e0*/  UMOV UR6, 0xffffffff ;  /* 0xffffffff00067882 */ /* 0x000fe20000000000 */
[----:B------:R-:W-:Y:S01]  /*59f0*/  BSSY B0, `(.L_x_114) ;  /* 0x00000c2000007945 */ /* 0x000fe20003800000 */
[----:B------:R-:W-:Y:S01]  /*5a00*/  USHF.L.U32 UR6, UR6, UR5, URZ ;  /* 0x0000000506067299 */ /* 0x000fe2000800063f */
[----:B------:R-:W-:Y:S01]  /*5a10*/  IMAD.MOV.U32 R10, RZ, RZ, 0x1 ;  /* 0x00000001ff0a7424 */ /* 0x000fe200078e00ff */
[----:B------:R-:W-:Y:S01]  /*5a20*/  LOP3.LUT R18, R22, 0x2, RZ, 0xfc, !PT ;  /* 0x0000000216127812 */ /* 0x000fe200078efcff */
[----:B------:R-:W-:Y:S01]  /*5a30*/  ULDC UR4, c[0x0][0x8a8] ;  /* 0x00022a0000047ab9 */ /* 0x000fe20000000800 */
[----:B------:R-:W-:Y:S01]  /*5a40*/  PLOP3.LUT P0, PT, P0, P2, PT, 0x8a, 0x0 ;  /* 0x000000000000781c */ /* 0x000fe20000705172 */
[----:B------:R-:W-:Y:S01]  /*5a50*/  UMOV UR7, 0x1 ;  /* 0x0000000100077882 */ /* 0x000fe20000000000 */
[----:B------:R-:W-:-:S02]  /*5a60*/  UIADD3 UR15, UR4, -0x1, URZ ;  /* 0xffffffff040f7890 */ /* 0x000fc4000fffe03f */
[----:B------:R-:W-:Y:S02]  /*5a70*/  USHF.L.U32 UR17, UR7, UR5, URZ ;  /* 0x0000000507117299 */ /* 0x000fe4000800063f */
[----:B------:R-:W-:Y:S01]  /*5a80*/  ULOP3.LUT UR16, URZ, UR6, URZ, 0x33, !UPT ;  /* 0x000000063f107292 */ /* 0x000fe2000f8e333f */
[----:B------:R-:W-:Y:S01]  /*5a90*/  ULDC.64 UR20, c[0x0][0x198] ;  /* 0x0000660000147ab9 */ /* 0x000fe20000000a00 */
[----:B-1----:R-:W-:-:S05]  /*5aa0*/  VIADD R0, R0, 0x3f ;  /* 0x0000003f00007836 */ /* 0x002fca0000000000 */
[----:B------:R-:W-:-:S04]  /*5ab0*/  SHF.R.S32.HI R3, RZ, 0x1f, R0 ;  /* 0x0000001fff037819 */ /* 0x000fc80000011400 */
[----:B------:R-:W-:Y:S01]  /*5ac0*/  LEA.HI R3, R3, R0, RZ, 0x6 ;  /* 0x0000000003037211 */ /* 0x000fe200078f30ff */
[----:B------:R-:W-:-:S03]  /*5ad0*/  IMAD.MOV.U32 R0, RZ, RZ, RZ ;  /* 0x000000ffff007224 */ /* 0x000fc600078e00ff */
[----:B------:R-:W-:Y:S01]  /*5ae0*/  SHF.R.S32.HI R11, RZ, 0x6, R3 ;  /* 0x00000006ff0b7819 */ /* 0x000fe20000011403 */
[----:B------:R-:W-:-:S04]  /*5af0*/  IMAD.MOV.U32 R3, RZ, RZ, 0x1 ;  /* 0x00000001ff037424 */ /* 0x000fc800078e00ff */
[----:B------:R-:W-:-:S07]  /*5b00*/  VIADD R12, R11, 0x1 ;  /* 0x000000010b0c7836 */ /* 0x000fce0000000000 */
.L_x_126:
[----:B------:R-:W-:-:S03]  /*5b10*/  UMOV UR4, 0xffffffff ;  /* 0xffffffff00047882 */ /* 0x000fc60000000000 */
[----:B------:R-:W-:Y:S05]  /*5b20*/  BRA.DIV UR4, `(.L_x_115) ;  /* 0x0000001204cc7947 */ /* 0x000fea000b800000 */
[----:B------:R-:W-:-:S13]  /*5b30*/  ELECT P6, URZ, PT ;  /* 0x00000000003f782f */ /* 0x000fda00038c0000 */
.L_x_145:
[----:B------:R-:W1:Y:S01]  /*5b40*/  LDC R4, c[0x0][0x28c] ;  /* 0x0000a300ff047b82 */ /* 0x000e620000000800 */
[----:B------:R-:W-:Y:S01]  /*5b50*/  BSSY B1, `(.L_x_116) ;  /* 0x0000037000017945 */ /* 0x000fe20003800000 */
[----:B-1----:R-:W-:-:S13]  /*5b60*/  ISETP.LT.OR P6, PT, R4, 0x1, !P6 ;  /* 0x000000010400780c */ /* 0x002fda00077c1670 */
[----:B------:R-:W-:Y:S05]  /*5b70*/  @P6 BRA `(.L_x_117) ;  /* 0x0000000000d06947 */ /* 0x000fea0003800000 */
[----:B------:R-:W-:Y:S02]  /*5b80*/  IMAD.SHL.U32 R14, R7, 0x40, RZ ;  /* 0x00000040070e7824 */ /* 0x000fe400078e00ff */
[----:B------:R-:W-:Y:S02]  /*5b90*/  IMAD.SHL.U32 R13, R13, 0x80, RZ ;  /* 0x000000800d0d7824 */ /* 0x000fe400078e00ff */
[----:B------:R-:W-:Y:S02]  /*5ba0*/  IMAD.MOV.U32 R19, RZ, RZ, RZ ;  /* 0x000000ffff137224 */ /* 0x000fe400078e00ff */
[----:B------:R-:W-:Y:S02]  /*5bb0*/  IMAD.MOV.U32 R4, RZ, RZ, R12 ;  /* 0x000000ffff047224 */ /* 0x000fe400078e000c */
[----:B------:R-:W-:Y:S02]  /*5bc0*/  IMAD.MOV.U32 R5, RZ, RZ, R3 ;  /* 0x000000ffff057224 */ /* 0x000fe400078e0003 */
[----:B------:R-:W-:-:S07]  /*5bd0*/  IMAD.MOV.U32 R7, RZ, RZ, R0 ;  /* 0x000000ffff077224 */ /* 0x000fce00078e0000 */
.L_x_121:
[----:B------:R-:W1:Y:S01]  /*5be0*/  S2R R9, SR_CgaCtaId ;  /* 0x0000000000097919 */ /* 0x000e620000008800 */
[----:B------:R-:W-:-:S04]  /*5bf0*/  MOV R8, 0x400 ;  /* 0x0000040000087802 */ /* 0x000fc80000000f00 */
[----:B-1----:R-:W-:Y:S02]  /*5c00*/  LEA R20, R9, R8, 0x18 ;  /* 0x0000000809147211 */ /* 0x002fe400078ec0ff */
[----:B------:R-:W-:Y:S01]  /*5c10*/  SHF.L.U32 R8, R5, 0x1f, RZ ;  /* 0x0000001f05087819 */ /* 0x000fe200000006ff */
[----:B------:R-:W1:Y:S02]  /*5c20*/  @!P2 LDC R9, c[0x0][0x500] ;  /* 0x00014000ff09ab82 */ /* 0x000e640000000800 */
[----:B------:R-:W-:-:S04]  /*5c30*/  IMAD R15, R7, 0x8, R20 ;  /* 0x00000008070f7824 */ /* 0x000fc800078e0214 */
[----:B------:R-:W2:Y:S02]  /*5c40*/  SYNCS.PHASECHK.TRANS64.TRYWAIT P1, [R15+URZ+0x40], R8 ;  /* 0x000040080f0075a7 */ /* 0x000ea4000802017f */
[----:B--2---:R-:W-:Y:S05]  /*5c50*/  @!P1 BRA `(.L_x_118) ;  /* 0x0000001000a09947 */ /* 0x004fea0003800000 */
.L_x_146:
[----:B--2---:R-:W-:Y:S01]  /*5c60*/  PRMT R8, R18, 0x9910, RZ ;  /* 0x0000991012087816 */ /* 0x004fe200000000ff */
[----:B-1----:R1:W-:Y:S03]  /*5c70*/  @!P2 SYNCS.ARRIVE.TRANS64 RZ, [R15+URZ], R9 ;  /* 0x000000090fffa9a7 */ /* 0x0023e6000800003f */
[----:B------:R-:W-:-:S13]  /*5c80*/  ISETP.NE.AND P1, PT, R8, 0x2, PT ;  /* 0x000000020800780c */ /* 0x000fda0003f25270 */
[----:B-1----:R-:W-:Y:S05]  /*5c90*/  @P1 BRA `(.L_x_119) ;  /* 0x0000000000041947 */ /* 0x002fea0003800000 */
[----:B------:R-:W-:Y:S01]  /*5ca0*/  BPT.TRAP 0x1 ;  /* 0x000000040000795c */ /* 0x000fe20000300000 */
.L_x_119:
[----:B------:R-:W-:Y:S05]  /*5cb0*/  @P0 BRA `(.L_x_120) ;  /* 0x0000000000040947 */ /* 0x000fea0003800000 */
[----:B------:R-:W-:Y:S01]  /*5cc0*/  BPT.TRAP 0x1 ;  /* 0x000000040000795c */ /* 0x000fe20000300000 */
.L_x_120:
[--C-:B------:R-:W-:Y:S01]  /*5cd0*/  IMAD R8, R7, 0x4000, R20.reuse ;  /* 0x0000400007087824 */ /* 0x100fe200078e0214 */
[----:B------:R-:W-:Y:S01]  /*5ce0*/  R2UR UR9, R15 ;  /* 0x000000000f0972ca */ /* 0x000fe200000e0000 */
[C---:B------:R-:W-:Y:S01]  /*5cf0*/  IMAD R20, R7.reuse, 0x2000, R20 ;  /* 0x0000200007147824 */ /* 0x040fe200078e0214 */
[----:B------:R-:W-:Y:S01]  /*5d00*/  UIADD3 UR4, UP0, UR20, 0xf0, URZ ;  /* 0x000000f014047890 */ /* 0x000fe2000ff1e03f */
[----:B------:R-:W-:Y:S01]  /*5d10*/  VIADD R4, R4, 0xffffffff ;  /* 0xffffffff04047836 */ /* 0x000fe20000000000 */
[----:B------:R-:W-:Y:S01]  /*5d20*/  R2UR UR5, R8 ;  /* 0x00000000080572ca */ /* 0x000fe200000e0000 */
[----:B------:R-:W-:Y:S01]  /*5d30*/  UIADD3 UR22, UP1, UR20, 0x1f0, URZ ;  /* 0x000001f014167890 */ /* 0x000fe2000ff3e03f */
[----:B------:R-:W-:Y:S01]  /*5d40*/  R2UR UR8, R20 ;  /* 0x00000000140872ca */ /* 0x000fe200000e0000 */
[----:B------:R-:W-:Y:S01]  /*5d50*/  VIADD R7, R7, 0x1 ;  /* 0x0000000107077836 */ /* 0x000fe20000000000 */
[----:B------:R-:W-:Y:S01]  /*5d60*/  R2UR UR11, R13 ;  /* 0x000000000d0b72ca */ /* 0x000fe200000e0000 */
[----:B------:R-:W-:Y:S01]  /*5d70*/  UIADD3.X UR23, URZ, UR21, URZ, UP1, !UPT ;  /* 0x000000153f177290 */ /* 0x000fe20008ffe43f */
[C---:B------:R-:W-:Y:S01]  /*5d80*/  R2UR UR10, R19.reuse ;  /* 0x00000000130a72ca */ /* 0x040fe200000e0000 */
[----:B------:R-:W-:Y:S01]  /*5d90*/  UMOV UR6, 0x0 ;  /* 0x0000000000067882 */ /* 0x000fe20000000000 */
[----:B------:R-:W-:Y:S01]  /*5da0*/  R2UR UR12, R6 ;  /* 0x00000000060c72ca */ /* 0x000fe200000e0000 */
[----:B------:R-:W-:Y:S01]  /*5db0*/  UMOV UR7, 0x10000000 ;  /* 0x1000000000077882 */ /* 0x000fe20000000000 */
[----:B------:R-:W-:Y:S01]  /*5dc0*/  R2UR UR18, R14 ;  /* 0x000000000e1272ca */ /* 0x000fe200000e0000 */
[----:B------:R-:W-:Y:S01]  /*5dd0*/  VIADD R19, R19, 0x40 ;  /* 0x0000004013137836 */ /* 0x000fe20000000000 */
[----:B------:R-:W-:Y:S01]  /*5de0*/  ISETP.GT.AND P3, PT, R4, 0x1, PT ;  /* 0x000000010400780c */ /* 0x000fe20003f64270 */
[----:B------:R-:W-:Y:S01]  /*5df0*/  UIADD3 UR13, UR5, 0x6400, URZ ;  /* 0x00006400050d7890 */ /* 0x000fe2000fffe03f */
[----:B------:R-:W-:Y:S01]  /*5e00*/  ISETP.NE.AND P1, PT, R7, 0x8, PT ;  /* 0x000000080700780c */ /* 0x000fe20003f25270 */
[----:B------:R-:W-:-:S02]  /*5e10*/  UIADD3.X UR5, URZ, UR21, URZ, UP0, !UPT ;  /* 0x000000153f057290 */ /* 0x000fc400087fe43f */
[----:B------:R-:W-:Y:S01]  /*5e20*/  UIADD3 UR14, UR8, 0x26400, URZ ;  /* 0x00026400080e7890 */ /* 0x000fe2000fffe03f */
[----:B------:R-:W-:Y:S02]  /*5e30*/  SEL R8, RZ, 0x1, P1 ;  /* 0x00000001ff087807 */ /* 0x000fe40000800000 */
[----:B------:R-:W-:Y:S01]  /*5e40*/  UMOV UR8, UR13 ;  /* 0x0000000d00087c82 */ /* 0x000fe20008000000 */
[----:B------:R-:W-:Y:S02]  /*5e50*/  SEL R7, R7, RZ, P1 ;  /* 0x000000ff07077207 */ /* 0x000fe40000800000 */
[----:B------:R-:W-:Y:S01]  /*5e60*/  LOP3.LUT R5, R5, R8, RZ, 0x3c, !PT ;  /* 0x0000000805057212 */ /* 0x000fe200078e3cff */
[----:B------:R1:W-:Y:S02]  /*5e70*/  UTMALDG.3D [UR8], [UR4], desc[UR6] ;  /* 0x00000608040075b4 */ /* 0x0003e40008011000 */
[----:B-1----:R-:W-:Y:S01]  /*5e80*/  UMOV UR8, UR14 ;  /* 0x0000000e00087c82 */ /* 0x002fe20008000000 */
[----:B------:R-:W-:-:S02]  /*5e90*/  UMOV UR11, UR18 ;  /* 0x00000012000b7c82 */ /* 0x000fc40008000000 */
[----:B------:R1:W-:Y:S02]  /*5ea0*/  UTMALDG.3D [UR8], [UR22], desc[UR6] ;  /* 0x00000608160075b4 */ /* 0x0003e40008011000 */
[----:B-1----:R-:W-:Y:S05]  /*5eb0*/  @P3 BRA `(.L_x_121) ;  /* 0xfffffffc00483947 */ /* 0x002fea000383ffff */
.L_x_117:
[----:B------:R-:W-:Y:S05]  /*5ec0*/  BSYNC B1 ;  /* 0x0000000000017941 */ /* 0x000fea0003800000 */
.L_x_116:
[----:B------:R-:W-:Y:S01]  /*5ed0*/  LOP3.LUT P3, RZ, R10, 0xff, RZ, 0xc0, !PT ;  /* 0x000000ff0aff7812 */ /* 0x000fe2000786c0ff */
[----:B------:R-:W-:Y:S01]  /*5ee0*/  IMAD.IADD R0, R11, 0x1, R0 ;  /* 0x000000010b007824 */ /* 0x000fe200078e0200 */
[----:B------:R-:W-:Y:S01]  /*5ef0*/  IADD3 R16, P4, R16, UR36, RZ ;  /* 0x0000002410107c10 */ /* 0x000fe2000ff9e0ff */
[----:B------:R-:W-:Y:S01]  /*5f00*/  ULDC.64 UR4, c[0x0][0x8f8] ;  /* 0x00023e0000047ab9 */ /* 0x000fe20000000a00 */
[----:B------:R-:W-:Y:S01]  /*5f10*/  BSSY B1, `(.L_x_122) ;  /* 0x000006d000017945 */ /* 0x000fe20003800000 */
[----:B------:R-:W-:Y:S01]  /*5f20*/  IMAD.MOV.U32 R13, RZ, RZ, -0x1 ;  /* 0xffffffffff0d7424 */ /* 0x000fe200078e00ff */
[----:B------:R-:W-:Y:S01]  /*5f30*/  SHF.R.U32.HI R4, RZ, 0x3, R0 ;  /* 0x00000003ff047819 */ /* 0x000fe20000011600 */
[----:B------:R-:W-:Y:S01]  /*5f40*/  IMAD.MOV.U32 R7, RZ, RZ, -0x1 ;  /* 0xffffffffff077424 */ /* 0x000fe200078e00ff */
[----:B------:R-:W-:Y:S02]  /*5f50*/  ISETP.GT.U32.AND P1, PT, R0, 0x7, PT ;  /* 0x000000070000780c */ /* 0x000fe40003f24070 */
[----:B------:R-:W-:-:S02]  /*5f60*/  LOP3.LUT R4, R4, 0x1, RZ, 0xc0, !PT ;  /* 0x0000000104047812 */ /* 0x000fc400078ec0ff */
[----:B------:R-:W-:Y:S01]  /*5f70*/  ISETP.LT.U32.AND P1, PT, R11, 0x8, P1 ;  /* 0x000000080b00780c */ /* 0x000fe20000f21070 */
[----:B------:R-:W1:Y:S01]  /*5f80*/  @P3 S2R R6, SR_CgaCtaId ;  /* 0x0000000000063919 */ /* 0x000e620000008800 */
[----:B------:R-:W-:Y:S02]  /*5f90*/  @P3 MOV R5, 0x400 ;  /* 0x0000040000053802 */ /* 0x000fe40000000f00 */
[----:B------:R-:W-:Y:S02]  /*5fa0*/  IADD3.X R17, R17, UR41, RZ, P4, !PT ;  /* 0x0000002911117c10 */ /* 0x000fe4000a7fe4ff */
[----:B------:R-:W-:Y:S02]  /*5fb0*/  ISETP.GE.U32.AND P4, PT, R16, UR4, PT ;  /* 0x0000000410007c0c */ /* 0x000fe4000bf86070 */
[----:B------:R-:W-:Y:S02]  /*5fc0*/  LOP3.LUT R0, R0, 0x7, RZ, 0xc0, !PT ;  /* 0x0000000700007812 */ /* 0x000fe400078ec0ff */
[----:B------:R-:W-:-:S02]  /*5fd0*/  PRMT R10, RZ, 0x7610, R10 ;  /* 0x00007610ff0a7816 */ /* 0x000fc4000000000a */
[----:B-1----:R-:W-:Y:S01]  /*5fe0*/  @P3 LEA R5, R6, R5, 0x18 ;  /* 0x0000000506053211 */ /* 0x002fe200078ec0ff */
[----:B------:R-:W-:-:S03]  /*5ff0*/  IMAD.MOV.U32 R6, RZ, RZ, -0x1 ;  /* 0xffffffffff067424 */ /* 0x000fc600078e00ff */
[----:B------:R1:W-:Y:S01]  /*6000*/  @P3 SYNCS.ARRIVE.TRANS64.A1T0 RZ, [R5+URZ+0xb8], RZ ;  /* 0x0000b8ff05ff39a7 */ /* 0x0003e2000810003f */
[----:B------:R-:W-:Y:S02]  /*6010*/  ISETP.NE.U32.AND P3, PT, R4, 0x1, PT ;  /* 0x000000010400780c */ /* 0x000fe40003f65070 */
[----:B------:R-:W-:Y:S02]  /*6020*/  SEL R4, RZ, 0x1, !P1 ;  /* 0x00000001ff047807 */ /* 0x000fe40004800000 */
[----:B------:R-:W-:Y:S02]  /*6030*/  ISETP.GE.U32.AND.EX P1, PT, R17, UR5, PT, P4 ;  /* 0x0000000511007c0c */ /* 0x000fe4000bf26140 */
[----:B------:R-:W-:-:S04]  /*6040*/  ISETP.GT.U32.AND P3, PT, R11, 0x7, !P3 ;  /* 0x000000070b00780c */ /* 0x000fc80005f64070 */
[----:B-1----:R-:W-:-:S04]  /*6050*/  SEL R5, RZ, 0x1, !P3 ;  /* 0x00000001ff057807 */ /* 0x002fc80005800000 */
[--C-:B------:R-:W-:Y:S02]  /*6060*/  LOP3.LUT R3, R5, R3, R4.reuse, 0x96, !PT ;  /* 0x0000000305037212 */ /* 0x100fe400078e9604 */
[----:B------:R-:W-:Y:S01]  /*6070*/  PRMT R4, RZ, 0x7610, R4 ;  /* 0x00007610ff047816 */ /* 0x000fe20000000004 */
[----:B------:R-:W-:Y:S06]  /*6080*/  @P1 BRA `(.L_x_123) ;  /* 0x0000000400541947 */ /* 0x000fec0003800000 */
[----:B------:R-:W-:Y:S01]  /*6090*/  ULDC.64 UR4, c[0x0][0x8d0] ;  /* 0x0002340000047ab9 */ /* 0x000fe20000000a00 */
[----:B------:R-:W1:Y:S01]  /*60a0*/  S2R R14, SR_CTAID.X ;  /* 0x00000000000e7919 */ /* 0x000e620000002500 */
[----:B------:R-:W-:Y:S01]  /*60b0*/  ISETP.NE.U32.AND P1, PT, RZ, UR4, PT ;  /* 0x00000004ff007c0c */ /* 0x000fe2000bf25070 */
[----:B------:R-:W-:Y:S01]  /*60c0*/  ULDC UR7, c[0x0][0x8d8] ;  /* 0x0002360000077ab9 */ /* 0x000fe20000000800 */
[----:B------:R-:W-:Y:S01]  /*60d0*/  IMAD.MOV.U32 R4, RZ, RZ, R16 ;  /* 0x000000ffff047224 */ /* 0x000fe200078e0010 */
[----:B------:R-:W2:Y:S01]  /*60e0*/  S2R R13, SR_CTAID.Y ;  /* 0x00000000000d7919 */ /* 0x000ea20000002600 */
[----:B------:R-:W-:Y:S01]  /*60f0*/  ISETP.NE.AND.EX P1, PT, RZ, UR5, PT, P1 ;  /* 0x00000005ff007c0c */ /* 0x000fe2000bf25310 */
[----:B------:R-:W-:-:S12]  /*6100*/  IMAD.MOV.U32 R5, RZ, RZ, R17 ;  /* 0x000000ffff057224 */ /* 0x000fd800078e0011 */
[----:B------:R-:W-:Y:S05]  /*6110*/  @!P1 BRA `(.L_x_124) ;  /* 0x0000000000289947 */ /* 0x000fea0003800000 */
[----:B------:R-:W-:Y:S02]  /*6120*/  ULDC UR6, c[0x0][0x8dc] ;  /* 0x0002370000067ab9 */ /* 0x000fe40000000800 */
[----:B------:R-:W-:-:S05]  /*6130*/  IADD3 R9, P1, R16, UR6, RZ ;  /* 0x0000000610097c10 */ /* 0x000fca000ff3e0ff */
[----:B------:R-:W-:-:S04]  /*6140*/  IMAD.X R15, RZ, RZ, R17, P1 ;  /* 0x000000ffff0f7224 */ /* 0x000fc800008e0611 */
[----:B------:R-:W-:-:S04]  /*6150*/  IMAD.WIDE.U32 R6, R15, UR4, RZ ;  /* 0x000000040f067c25 */ /* 0x000fc8000f8e00ff */
[----:B------:R-:W-:-:S04]  /*6160*/  IMAD.WIDE.U32 R6, P1, R9, UR5, R6 ;  /* 0x0000000509067c25 */ /* 0x000fc8000f820006 */
[----:B------:R-:W-:-:S04]  /*6170*/  IMAD.WIDE.U32 R8, R9, UR4, RZ ;  /* 0x0000000409087c25 */ /* 0x000fc8000f8e00ff */
[----:B------:R-:W-:Y:S01]  /*6180*/  IMAD.X R5, RZ, RZ, RZ, P1 ;  /* 0x000000ffff057224 */ /* 0x000fe200008e06ff */
[----:B------:R-:W-:Y:S01]  /*6190*/  IADD3 RZ, P1, R9, R6, RZ ;  /* 0x0000000609ff7210 */ /* 0x000fe20007f3e0ff */
[----:B------:R-:W-:-:S04]  /*61a0*/  IMAD.MOV.U32 R4, RZ, RZ, R7 ;  /* 0x000000ffff047224 */ /* 0x000fc800078e0007 */
[----:B------:R-:W-:-:S08]  /*61b0*/  IMAD.WIDE.U32.X R4, R15, UR5, R4, P1 ;  /* 0x000000050f047c25 */ /* 0x000fd000088e0404 */
.L_x_124:
[--C-:B------:R-:W-:Y:S01]  /*61c0*/  SHF.R.U64 R8, R4, UR7, R5.reuse ;  /* 0x0000000704087c19 */ /* 0x100fe20008001205 */
[----:B------:R-:W-:Y:S01]  /*61d0*/  ULDC.64 UR4, c[0x0][0x8c8] ;  /* 0x0002320000047ab9 */ /* 0x000fe20000000a00 */
[----:B------:R-:W-:Y:S01]  /*61e0*/  SHF.R.U32.HI R4, RZ, UR7, R5 ;  /* 0x00000007ff047c19 */ /* 0x000fe20008011605 */
[----:B------:R-:W3:Y:S01]  /*61f0*/  LDC R25, c[0x0][0x144] ;  /* 0x00005100ff197b82 */ /* 0x000ee20000000800 */
[----:B------:R-:W-:Y:S01]  /*6200*/  IADD3 R7, P1, RZ, -R8, RZ ;  /* 0x80000008ff077210 */ /* 0x000fe20007f3e0ff */
[----:B------:R-:W-:Y:S01]  /*6210*/  ULDC.64 UR8, c[0x0][0x8e8] ;  /* 0x00023a0000087ab9 */ /* 0x000fe20000000a00 */
[----:B-1----:R-:W-:Y:S01]  /*6220*/  I2FP.F32.U32 R9, R14 ;  /* 0x0000000e00097245 */ /* 0x002fe20000201000 */
[----:B------:R-:W-:Y:S02]  /*6230*/  ULDC UR6, c[0x0][0x8b0] ;  /* 0x00022c0000067ab9 */ /* 0x000fe40000000800 */
[----:B------:R-:W-:Y:S01]  /*6240*/  IMAD.X R4, RZ, RZ, ~R4, P1 ;  /* 0x000000ffff047224 */ /* 0x000fe200008e0e04 */
[----:B------:R-:W-:Y:S01]  /*6250*/  ISETP.NE.U32.AND P1, PT, RZ, UR8, PT ;  /* 0x00000008ff007c0c */ /* 0x000fe2000bf25070 */
[----:B------:R-:W1:Y:S02]  /*6260*/  LDC R20, c[0x0][0x148] ;  /* 0x00005200ff147b82 */ /* 0x000e640000000800 */
[----:B------:R-:W-:Y:S01]  /*6270*/  IMAD R6, R4, UR4, RZ ;  /* 0x0000000404067c24 */ /* 0x000fe2000f8e02ff */
[----:B------:R-:W-:Y:S01]  /*6280*/  ISETP.NE.AND.EX P1, PT, RZ, UR9, PT, P1 ;  /* 0x00000009ff007c0c */ /* 0x000fe2000bf25310 */
[----:B------:R-:W-:Y:S01]  /*6290*/  IMAD.WIDE.U32 R4, R7, UR4, R16 ;  /* 0x0000000407047c25 */ /* 0x000fe2000f8e0010 */
[----:B------:R-:W-:-:S03]  /*62a0*/  ULDC UR4, c[0x0][0x150] ;  /* 0x0000540000047ab9 */ /* 0x000fc60000000800 */
[----:B------:R-:W-:Y:S02]  /*62b0*/  IMAD R7, R7, UR5, R6 ;  /* 0x0000000507077c24 */ /* 0x000fe4000f8e0206 */
[----:B------:R-:W-:Y:S01]  /*62c0*/  FMUL R6, R9, UR4 ;  /* 0x0000000409067c20 */ /* 0x000fe20008400000 */
[----:B------:R-:W-:Y:S01]  /*62d0*/  ULDC UR4, c[0x0][0x8c0] ;  /* 0x0002300000047ab9 */ /* 0x000fe20000000800 */
[----:B------:R-:W-:Y:S01]  /*62e0*/  ULDC UR5, c[0x0][0x154] ;  /* 0x0000550000057ab9 */ /* 0x000fe20000000800 */
[----:B------:R-:W-:-:S03]  /*62f0*/  IMAD.IADD R5, R5, 0x1, R7 ;  /* 0x0000000105057824 */ /* 0x000fc600078e0207 */
[----:B------:R-:W4:Y:S02]  /*6300*/  F2I.U32.TRUNC.NTZ R6, R6 ;  /* 0x0000000600067305 */ /* 0x000f24000020f000 */
[----:B------:R-:W-:Y:S02]  /*6310*/  SHF.R.U64 R9, R4, UR4, R5 ;  /* 0x0000000404097c19 */ /* 0x000fe40008001205 */
[----:B--2---:R-:W-:-:S05]  /*6320*/  I2FP.F32.U32 R4, R13 ;  /* 0x0000000d00047245 */ /* 0x004fca0000201000 */
[----:B------:R-:W-:Y:S01]  /*6330*/  FMUL R21, R4, UR5 ;  /* 0x0000000504157c20 */ /* 0x000fe20008400000 */
[----:B------:R-:W-:Y:S01]  /*6340*/  SHF.R.U32.HI R4, RZ, UR4, R5 ;  /* 0x00000004ff047c19 */ /* 0x000fe20008011605 */
[----:B------:R-:W-:-:S03]  /*6350*/  ULDC UR4, c[0x0][0x900] ;  /* 0x0002400000047ab9 */ /* 0x000fc60000000800 */
[--C-:B------:R-:W-:Y:S01]  /*6360*/  SHF.R.U64 R19, R9, UR6, R4.reuse ;  /* 0x0000000609137c19 */ /* 0x100fe20008001204 */
[----:B------:R-:W2:Y:S01]  /*6370*/  F2I.U32.TRUNC.NTZ R21, R21 ;  /* 0x0000001500157305 */ /* 0x000ea2000020f000 */
[----:B------:R-:W-:Y:S01]  /*6380*/  SHF.R.U32.HI R4, RZ, UR6, R4 ;  /* 0x00000006ff047c19 */ /* 0x000fe20008011604 */
[----:B----4-:R-:W-:-:S03]  /*6390*/  IMAD.MOV R6, RZ, RZ, -R6 ;  /* 0x000000ffff067224 */ /* 0x010fc600078e0a06 */
[----:B------:R-:W-:Y:S01]  /*63a0*/  SHF.R.U64 R15, R19, UR4, R4 ;  /* 0x00000004130f7c19 */ /* 0x000fe20008001204 */
[----:B---3--:R-:W-:Y:S01]  /*63b0*/  IMAD R14, R25, R6, R14 ;  /* 0x00000006190e7224 */ /* 0x008fe200078e020e */
[----:B------:R-:W-:-:S03]  /*63c0*/  SHF.R.U32.HI R23, RZ, UR4, R4 ;  /* 0x00000004ff177c19 */ /* 0x000fc60008011604 */
[----:B------:R-:W-:Y:S02]  /*63d0*/  IMAD.MOV.U32 R4, RZ, RZ, R15 ;  /* 0x000000ffff047224 */ /* 0x000fe400078e000f */
[----:B------:R-:W-:Y:S01]  /*63e0*/  IMAD.MOV.U32 R5, RZ, RZ, R23 ;  /* 0x000000ffff057224 */ /* 0x000fe200078e0017 */
[----:B--2---:R-:W-:Y:S06]  /*63f0*/  @!P1 BRA `(.L_x_125) ;  /* 0x0000000000289947 */ /* 0x004fec0003800000 */
[----:B------:R-:W-:Y:S02]  /*6400*/  ULDC UR4, c[0x0][0x8f4] ;  /* 0x00023d0000047ab9 */ /* 0x000fe40000000800 */
[----:B------:R-:W-:-:S05]  /*6410*/  IADD3 R5, P1, R15, UR4, RZ ;  /* 0x000000040f057c10 */ /* 0x000fca000ff3e0ff */
[----:B------:R-:W-:-:S04]  /*6420*/  IMAD.X R23, RZ, RZ, R23, P1 ;  /* 0x000000ffff177224 */ /* 0x000fc800008e0617 */
[----:B------:R-:W-:-:S04]  /*6430*/  IMAD.WIDE.U32 R6, R23, UR8, RZ ;  /* 0x0000000817067c25 */ /* 0x000fc8000f8e00ff */
[----:B------:R-:W-:-:S04]  /*6440*/  IMAD.WIDE.U32 R6, P1, R5, UR9, R6 ;  /* 0x0000000905067c25 */ /* 0x000fc8000f820006 */
[----:B------:R-:W-:-:S04]  /*6450*/  IMAD.WIDE.U32 R4, R5, UR8, RZ ;  /* 0x0000000805047c25 */ /* 0x000fc8000f8e00ff */
[----:B------:R-:W-:Y:S01]  /*6460*/  IMAD.MOV.U32 R4, RZ, RZ, R7 ;  /* 0x000000ffff047224 */ /* 0x000fe200078e0007 */
[----:B------:R-:W-:Y:S01]  /*6470*/  IADD3 RZ, P3, R5, R6, RZ ;  /* 0x0000000605ff7210 */ /* 0x000fe20007f7e0ff */
[----:B------:R-:W-:-:S04]  /*6480*/  IMAD.X R5, RZ, RZ, RZ, P1 ;  /* 0x000000ffff057224 */ /* 0x000fc800008e06ff */
[----:B------:R-:W-:-:S08]  /*6490*/  IMAD.WIDE.U32.X R4, R23, UR9, R4, P3 ;  /* 0x0000000917047c25 */ /* 0x000fd000098e0404 */
.L_x_125:
[----:B------:R-:W-:Y:S01]  /*64a0*/  ISETP.NE.AND P1, PT, R2, 0x1, PT ;  /* 0x000000010200780c */ /* 0x000fe20003f25270 */
[----:B------:R-:W-:Y:S01]  /*64b0*/  ULDC UR4, c[0x0][0x8f0] ;  /* 0x00023c0000047ab9 */ /* 0x000fe20000000800 */
[----:B------:R-:W-:Y:S01]  /*64c0*/  LOP3.LUT R19, R19, UR16, RZ, 0xc0, !PT ;  /* 0x0000001013137c12 */ /* 0x000fe2000f8ec0ff */
[----:B------:R-:W-:Y:S01]  /*64d0*/  IMAD.MOV R21, RZ, RZ, -R21 ;  /* 0x000000ffff157224 */ /* 0x000fe200078e0a15 */
[----:B------:R-:W-:Y:S01]  /*64e0*/  SHF.R.U64 R4, R4, UR4, R5 ;  /* 0x0000000404047c19 */ /* 0x000fe20008001205 */
[----:B------:R-:W-:Y:S01]  /*64f0*/  ULDC UR4, c[0x0][0x8e0] ;  /* 0x0002380000047ab9 */ /* 0x000fe20000000800 */
[----:B------:R-:W-:Y:S01]  /*6500*/  ULDC UR5, c[0x0][0x8b8] ;  /* 0x00022e0000057ab9 */ /* 0x000fe20000000800 */
[----:B------:R-:W-:Y:S02]  /*6510*/  IMAD.MOV.U32 R5, RZ, RZ, 0x1 ;  /* 0x00000001ff057424 */ /* 0x000fe400078e00ff */
[----:B------:R-:W-:Y:S02]  /*6520*/  IMAD.MOV R6, RZ, RZ, -R4 ;  /* 0x000000ffff067224 */ /* 0x000fe400078e0a04 */
[----:B------:R-:W-:Y:S01]  /*6530*/  IMAD R19, R4, UR17, R19 ;  /* 0x0000001104137c24 */ /* 0x000fe2000f8e0213 */
[----:B------:R-:W-:Y:S01]  /*6540*/  LOP3.LUT R4, R9, UR15, RZ, 0xc0, !PT ;  /* 0x0000000f09047c12 */ /* 0x000fe2000f8ec0ff */
[----:B-1----:R-:W-:-:S02]  /*6550*/  @P1 IMAD R14, R20, R21, R13 ;  /* 0x00000015140e1224 */ /* 0x002fc400078e020d */
[----:B------:R-:W-:Y:S01]  /*6560*/  IMAD R15, R6, UR4, R15 ;  /* 0x00000004060f7c24 */ /* 0x000fe2000f8e020f */
[----:B------:R-:W-:Y:S01]  /*6570*/  ULDC UR4, c[0x0][0x8a8] ;  /* 0x00022a0000047ab9 */ /* 0x000fe20000000800 */
[----:B------:R-:W-:Y:S02]  /*6580*/  IMAD R14, R19, UR5, R14 ;  /* 0x00000005130e7c24 */ /* 0x000fe4000f8e020e */
[--C-:B------:R-:W-:Y:S01]  /*6590*/  IMAD R15, R15, UR4, R4.reuse ;  /* 0x000000040f0f7c24 */ /* 0x100fe2000f8e0204 */
[----:B------:R-:W-:Y:S01]  /*65a0*/  PRMT R4, R5, 0x7610, R4 ;  /* 0x0000761005047816 */ /* 0x000fe20000000004 */
[----:B------:R-:W-:-:S03]  /*65b0*/  IMAD.MOV.U32 R6, RZ, RZ, R8 ;  /* 0x000000ffff067224 */ /* 0x000fc600078e0008 */
[----:B------:R-:W-:Y:S02]  /*65c0*/  SEL R7, R15, R14, !P1 ;  /* 0x0000000e0f077207 */ /* 0x000fe40004800000 */
[----:B------:R-:W-:-:S07]  /*65d0*/  SEL R13, R14, R15, !P1 ;  /* 0x0000000f0e0d7207 */ /* 0x000fce0004800000 */
.L_x_123:
[----:B------:R-:W-:Y:S05]  /*65e0*/  BSYNC B1 ;  /* 0x0000000000017941 */ /* 0x000fea0003800000 */
.L_x_122:
[----:B------:R-:W-:-:S13]  /*65f0*/  LOP3.LUT P1, RZ, R4, 0xff, RZ, 0xc0, !PT ;  /* 0x000000ff04ff7812 */ /* 0x000fda000782c0ff */
[----:B------:R-:W-:Y:S05]  /*6600*/  @P1 BRA `(.L_x_126) ;  /* 0xfffffff400401947 */ /* 0x000fea000383ffff */
[----:B------:R-:W-:Y:S05]  /*6610*/  BSYNC B0 ;  /* 0x0000000000007941 */ /* 0x000fea0003800000 */
.L_x_114:
[----:B------:R-:W-:-:S03]  /*6620*/  UMOV UR4, 0xffffffff ;  /* 0xffffffff00047882 */ /* 0x000fc60000000000 */
[----:B------:R-:W-:Y:S05]  /*6630*/  BRA.DIV UR4, `(.L_x_127) ;  /* 0x0000000a043c7947 */ /* 0x000fea000b800000 */
[----:B------:R-:W-:-:S13]  /*6640*/  ELECT P6, URZ, PT ;  /* 0x00000000003f782f */ /* 0x000fda00038c0000 */
.L_x_149:
[----:B------:R-:W-:Y:S05]  /*6650*/  @!P6 BRA `(.L_x_11) ;  /* 0x000000040034e947 */ /* 0x000fea0003800000 */
[----:B------:R-:W-:-:S04]  /*6660*/  LOP3.LUT R22, R22, 0x2, RZ, 0xfc, !PT ;  /* 0x0000000216167812 */ /* 0x000fc800078efcff */
[----:B------:R-:W-:-:S13]  /*6670*/  ISETP.NE.AND P0, PT, R22, 0x3, PT ;  /* 0x000000031600780c */ /* 0x000fda0003f05270 */
[----:B------:R-:W-:Y:S05]  /*6680*/  @!P0 BRA `(.L_x_128) ;  /* 0x0000000000048947 */ /* 0x000fea0003800000 */
[----:B------:R-:W-:Y:S01]  /*6690*/  BPT.TRAP 0x1 ;  /* 0x000000040000795c */ /* 0x000fe20000300000 */
.L_x_128:
[----:B------:R-:W1:Y:S01]  /*66a0*/  S2R R5, SR_CgaCtaId ;  /* 0x0000000000057919 */ /* 0x000e620000008800 */
[----:B------:R-:W-:Y:S02]  /*66b0*/  MOV R2, 0x400 ;  /* 0x0000040000027802 */ /* 0x000fe40000000f00 */
[----:B------:R-:W-:Y:S02]  /*66c0*/  SHF.L.U32 R4, R3, 0x1f, RZ ;  /* 0x0000001f03047819 */ /* 0x000fe400000006ff */
[----:B-1----:R-:W-:-:S05]  /*66d0*/  LEA R5, R5, R2, 0x18 ;  /* 0x0000000205057211 */ /* 0x002fca00078ec0ff */
[----:B------:R-:W-:-:S04]  /*66e0*/  VIADD R5, R5, 0x40 ;  /* 0x0000004005057836 */ /* 0x000fc80000000000 */
[C---:B------:R-:W-:Y:S02]  /*66f0*/  IMAD R7, R0.reuse, 0x8, R5 ;  /* 0x0000000800077824 */ /* 0x040fe400078e0205 */
[----:B------:R-:W-:Y:S02]  /*6700*/  VIADD R0, R0, 0x1 ;  /* 0x0000000100007836 */ /* 0x000fe40000000000 */
[----:B------:R-:W1:Y:S03]  /*6710*/  SYNCS.PHASECHK.TRANS64.TRYWAIT P0, [R7+URZ], R4 ;  /* 0x00000004070075a7 */ /* 0x000e66000800017f */
[----:B------:R-:W-:-:S04]  /*6720*/  ISETP.NE.AND P1, PT, R0, 0x8, PT ;  /* 0x000000080000780c */ /* 0x000fc80003f25270 */
[----:B------:R-:W-:Y:S02]  /*6730*/  SEL R2, RZ, 0x1, P1 ;  /* 0x00000001ff027807 */ /* 0x000fe40000800000 */
[----:B------:R-:W-:Y:S02]  /*6740*/  SEL R0, R0, RZ, P1 ;  /* 0x000000ff00007207 */ /* 0x000fe40000800000 */
[----:B------:R-:W-:-:S03]  /*6750*/  LOP3.LUT R9, R3, R2, RZ, 0x3c, !PT ;  /* 0x0000000203097212 */ /* 0x000fc600078e3cff */
[----:B------:R-:W-:Y:S01]  /*6760*/  IMAD R6, R0, 0x8, R5 ;  /* 0x0000000800067824 */ /* 0x000fe200078e0205 */
[----:B------:R-:W-:Y:S01]  /*6770*/  SHF.L.U32 R3, R9, 0x1f, RZ ;  /* 0x0000001f09037819 */ /* 0x000fe200000006ff */
[----:B-1----:R-:W-:Y:S06]  /*6780*/  @!P0 BRA `(.L_x_129) ;  /* 0x0000000800088947 */ /* 0x002fec0003800000 */
.L_x_150:
[----:B------:R-:W2:Y:S01]  /*6790*/  SYNCS.PHASECHK.TRANS64.TRYWAIT P0, [R6+URZ], R3 ;  /* 0x00000003060075a7 */ /* 0x000ea2000800017f */
[----:B------:R-:W-:-:S05]  /*67a0*/  VIADD R0, R0, 0x1 ;  /* 0x0000000100007836 */ /* 0x000fca0000000000 */
[----:B------:R-:W-:-:S04]  /*67b0*/  ISETP.NE.AND P1, PT, R0, 0x8, PT ;  /* 0x000000080000780c */ /* 0x000fc80003f25270 */
[----:B------:R-:W-:Y:S02]  /*67c0*/  SEL R2, RZ, 0x1, P1 ;  /* 0x00000001ff027807 */ /* 0x000fe40000800000 */
[----:B------:R-:W-:Y:S02]  /*67d0*/  SEL R0, R0, RZ, P1 ;  /* 0x000000ff00007207 */ /* 0x000fe40000800000 */
[----:B------:R-:W-:-:S03]  /*67e0*/  LOP3.LUT R9, R9, R2, RZ, 0x3c, !PT ;  /* 0x0000000209097212 */ /* 0x000fc600078e3cff */
[----:B-1----:R-:W-:Y:S01]  /*67f0*/  IMAD R7, R0, 0x8, R5 ;  /* 0x0000000800077824 */ /* 0x002fe200078e0205 */
[----:B------:R-:W-:Y:S01]  /*6800*/  SHF.L.U32 R4, R9, 0x1f, RZ ;  /* 0x0000001f09047819 */ /* 0x000fe200000006ff */
[----:B--2---:R-:W-:Y:S06]  /*6810*/  @!P0 BRA `(.L_x_130) ;  /* 0x0000000400f88947 */ /* 0x004fec0003800000 */
.L_x_151:
        /* <DEDUP_REMOVED lines=9> */
.L_x_152:
        /* <DEDUP_REMOVED lines=9> */
.L_x_153:
        /* <DEDUP_REMOVED lines=9> */
.L_x_154:
        /* <DEDUP_REMOVED lines=9> */
.L_x_155:
[----:B------:R-:W2:Y:S01]  /*6a60*/  SYNCS.PHASECHK.TRANS64.TRYWAIT P0, [R7+URZ], R4 ;  /* 0x00000004070075a7 */ /* 0x000ea2000800017f */
[----:B------:R-:W-:-:S05]  /*6a70*/  VIADD R0, R0, 0x1 ;  /* 0x0000000100007836 */ /* 0x000fca0000000000 */
[----:B------:R-:W-:-:S04]  /*6a80*/  ISETP.NE.AND P1, PT, R0, 0x8, PT ;  /* 0x000000080000780c */ /* 0x000fc80003f25270 */
[----:B------:R-:W-:Y:S02]  /*6a90*/  SEL R2, RZ, 0x1, P1 ;  /* 0x00000001ff027807 */ /* 0x000fe40000800000 */
[----:B------:R-:W-:Y:S02]  /*6aa0*/  SEL R0, R0, RZ, P1 ;  /* 0x000000ff00007207 */ /* 0x000fe40000800000 */
[----:B------:R-:W-:Y:S01]  /*6ab0*/  LOP3.LUT R2, R9, R2, RZ, 0x3c, !PT ;  /* 0x0000000209027212 */ /* 0x000fe200078e3cff */
[----:B--2---:R-:W-:Y:S06]  /*6ac0*/  @!P0 BRA `(.L_x_135) ;  /* 0x0000000400b08947 */ /* 0x004fec0003800000 */
.L_x_156:
[----:B------:R-:W-:Y:S01]  /*6ad0*/  IMAD R5, R0, 0x8, R5 ;  /* 0x0000000800057824 */ /* 0x000fe200078e0205 */
[----:B------:R-:W-:-:S07]  /*6ae0*/  SHF.L.U32 R0, R2, 0x1f, RZ ;  /* 0x0000001f02007819 */ /* 0x000fce00000006ff */
.L_x_136:
[----:B---3--:R3:W4:Y:S02]  /*6af0*/  SYNCS.PHASECHK.TRANS64.TRYWAIT P0, [R5+URZ], R0 ;  /* 0x00000000050075a7 */ /* 0x008724000800017f */
[----:B----4-:R-:W-:Y:S05]  /*6b00*/  @!P0 NANOSLEEP.SYNCS 0x989680 ;  /* 0x009896800000895d */ /* 0x010fea0003900000 */
[----:B------:R-:W4:Y:S02]  /*6b10*/  @!P0 SYNCS.PHASECHK.TRANS64 P0, [R5+URZ], R0 ;  /* 0x00000000050085a7 */ /* 0x000f24000800007f */
[----:B----4-:R-:W-:Y:S05]  /*6b20*/  @!P0 BRA `(.L_x_136) ;  /* 0xfffffffc00f08947 */ /* 0x010fea000383ffff */
.L_x_11:
[----:B------:R-:W-:Y:S05]  /*6b30*/  BSYNC B6 ;  /* 0x0000000000067941 */ /* 0x000fea0003800000 */
.L_x_9:
[----:B------:R-:W-:Y:S05]  /*6b40*/  EXIT ;  /* 0x000000000000794d */ /* 0x000fea0003800000 */
.L_x_24:
[----:B----4-:R4:W1:Y:S02]  /*6b50*/  SYNCS.PHASECHK.TRANS64.TRYWAIT P1, [R3+URZ], R0 ;  /* 0x00000000030075a7 */ /* 0x010864000802017f */
[----:B-1----:R-:W-:Y:S05]  /*6b60*/  @!P1 NANOSLEEP.SYNCS 0x989680 ;  /* 0x009896800000995d */ /* 0x002fea0003900000 */
[----:B------:R-:W1:Y:S02]  /*6b70*/  @!P1 SYNCS.PHASECHK.TRANS64 P1, [R3+URZ], R0 ;  /* 0x00000000030095a7 */ /* 0x000e64000802007f */
[----:B-1----:R-:W-:Y:S05]  /*6b80*/  @!P1 BRA `(.L_x_24) ;  /* 0xfffffffc00f09947 */ /* 0x002fea000383ffff */
[----:B------:R-:W-:Y:S05]  /*6b90*/  BRA `(.L_x_23) ;  /* 0xffffffac00087947 */ /* 0x000fea000383ffff */
.L_x_29:
[----:B---3--:R-:W-:-:S04]  /*6ba0*/  IMAD.U32 R4, RZ, RZ, UR4 ;  /* 0x00000004ff047e24 */ /* 0x008fc8000f8e00ff */
[----:B------:R3:W4:Y:S03]  /*6bb0*/  SYNCS.PHASECHK.TRANS64.TRYWAIT P1, [R4+URZ], R3 ;  /* 0x00000003040075a7 */ /* 0x000726000802017f */
[----:B----4-:R-:W-:Y:S05]  /*6bc0*/  @!P1 NANOSLEEP.SYNCS 0x989680 ;  /* 0x009896800000995d */ /* 0x010fea0003900000 */
[----:B------:R-:W4:Y:S02]  /*6bd0*/  @!P1 SYNCS.PHASECHK.TRANS64 P1, [R4+URZ], R3 ;  /* 0x00000003040095a7 */ /* 0x000f24000802007f */
[----:B----4-:R-:W-:Y:S05]  /*6be0*/  @!P1 BRA `(.L_x_29) ;  /* 0xfffffffc00ec9947 */ /* 0x010fea000383ffff */
[----:B------:R-:W-:Y:S05]  /*6bf0*/  BRA `(.L_x_28) ;  /* 0xffffffac00dc7947 */ /* 0x000fea000383ffff */
.L_x_50:
[----:B---3--:R3:W4:Y:S02]  /*6c00*/  SYNCS.PHASECHK.TRANS64.TRYWAIT P2, [R4+URZ+0x80], R3 ;  /* 0x00008003040075a7 */ /* 0x008724000804017f */
[----:B----4-:R-:W-:Y:S05]  /*6c10*/  @!P2 NANOSLEEP.SYNCS 0x989680 ;  /* 0x009896800000a95d */ /* 0x010fea0003900000 */
[----:B------:R-:W4:Y:S02]  /*6c20*/  @!P2 SYNCS.PHASECHK.TRANS64 P2, [R4+URZ+0x80], R3 ;  /* 0x000080030400a5a7 */ /* 0x000f24000804007f */
[----:B----4-:R-:W-:Y:S05]  /*6c30*/  @!P2 BRA `(.L_x_50) ;  /* 0xfffffffc00f0a947 */ /* 0x010fea000383ffff */
[----:B------:R-:W-:Y:S05]  /*6c40*/  BRA `(.L_x_137) ;  /* 0xffffffb800ac7947 */ /* 0x000fea000383ffff */
.L_x_64:
[----:B-1----:R1:W3:Y:S02]  /*6c50*/  SYNCS.PHASECHK.TRANS64.TRYWAIT P3, [R15+URZ+0x80], R14 ;  /* 0x0000800e0f0075a7 */ /* 0x0022e4000806017f */
[----:B---3--:R-:W-:Y:S05]  /*6c60*/  @!P3 NANOSLEEP.SYNCS 0x989680 ;  /* 0x009896800000b95d */ /* 0x008fea0003900000 */
[----:B------:R-:W3:Y:S02]  /*6c70*/  @!P3 SYNCS.PHASECHK.TRANS64 P3, [R15+URZ+0x80], R14 ;  /* 0x0000800e0f00b5a7 */ /* 0x000ee4000806007f */
[----:B---3--:R-:W-:Y:S05]  /*6c80*/  @!P3 BRA `(.L_x_64) ;  /* 0xfffffffc00f0b947 */ /* 0x008fea000383ffff */
[----:B------:R-:W-:Y:S05]  /*6c90*/  BRA `(.L_x_138) ;  /* 0xffffffc400687947 */ /* 0x000fea000383ffff */
.L_x_84:
[----:B-1----:R-:W-:-:S04]  /*6ca0*/  IMAD.U32 R3, RZ, RZ, UR4 ;  /* 0x00000004ff037e24 */ /* 0x002fc8000f8e00ff */
[----:B------:R1:W2:Y:S03]  /*6cb0*/  SYNCS.PHASECHK.TRANS64.TRYWAIT P0, [R3+URZ+0xb8], R0 ;  /* 0x0000b800030075a7 */ /* 0x0002a6000800017f */
[----:B--2---:R-:W-:Y:S05]  /*6cc0*/  @!P0 NANOSLEEP.SYNCS 0x989680 ;  /* 0x009896800000895d */ /* 0x004fea0003900000 */
[----:B------:R-:W2:Y:S02]  /*6cd0*/  @!P0 SYNCS.PHASECHK.TRANS64 P0, [R3+URZ+0xb8], R0 ;  /* 0x0000b800030085a7 */ /* 0x000ea4000800007f */
[----:B--2---:R-:W-:Y:S05]  /*6ce0*/  @!P0 BRA `(.L_x_84) ;  /* 0xfffffffc00ec8947 */ /* 0x004fea000383ffff */
[----:B------:R-:W-:Y:S05]  /*6cf0*/  BRA `(.L_x_83) ;  /* 0xffffffd800f07947 */ /* 0x000fea000383ffff */
.L_x_93:
[----:B-1----:R-:W-:-:S04]  /*6d00*/  IMAD.U32 R5, RZ, RZ, UR5 ;  /* 0x00000005ff057e24 */ /* 0x002fc8000f8e00ff */
[----:B------:R1:W2:Y:S03]  /*6d10*/  SYNCS.PHASECHK.TRANS64.TRYWAIT P1, [R5+URZ+0x98], R4 ;  /* 0x00009804050075a7 */ /* 0x0002a6000802017f */
[----:B--2---:R-:W-:Y:S05]  /*6d20*/  @!P1 NANOSLEEP.SYNCS 0x989680 ;  /* 0x009896800000995d */ /* 0x004fea0003900000 */
[----:B------:R-:W2:Y:S02]  /*6d30*/  @!P1 SYNCS.PHASECHK.TRANS64 P1, [R5+URZ+0x98], R4 ;  /* 0x00009804050095a7 */ /* 0x000ea4000802007f */
[----:B--2---:R-:W-:Y:S05]  /*6d40*/  @!P1 BRA `(.L_x_93) ;  /* 0xfffffffc00ec9947 */ /* 0x004fea000383ffff */
[----:B------:R-:W-:Y:S05]  /*6d50*/  BRA `(.L_x_139) ;  /* 0xffffffdc00e87947 */ /* 0x000fea000383ffff */
.L_x_99:
[----:B-1----:R-:W-:-:S04]  /*6d60*/  IMAD.U32 R5, RZ, RZ, UR4 ;  /* 0x00000004ff057e24 */ /* 0x002fc8000f8e00ff */
[----:B------:R1:W2:Y:S03]  /*6d70*/  SYNCS.PHASECHK.TRANS64.TRYWAIT P1, [R5+URZ+0x98], R4 ;  /* 0x00009804050075a7 */ /* 0x0002a6000802017f */
[----:B--2---:R-:W-:Y:S05]  /*6d80*/  @!P1 NANOSLEEP.SYNCS 0x989680 ;  /* 0x009896800000995d */ /* 0x004fea0003900000 */
[----:B------:R-:W2:Y:S02]  /*6d90*/  @!P1 SYNCS.PHASECHK.TRANS64 P1, [R5+URZ+0x98], R4 ;  /* 0x00009804050095a7 */ /* 0x000ea4000802007f */
[----:B--2---:R-:W-:Y:S05]  /*6da0*/  @!P1 BRA `(.L_x_99) ;  /* 0xfffffffc00ec9947 */ /* 0x004fea000383ffff */
[----:B------:R-:W-:Y:S05]  /*6db0*/  BRA `(.L_x_140) ;  /* 0xffffffe000507947 */ /* 0x000fea000383ffff */
.L_x_109:
[----:B--2---:R2:W3:Y:S02]  /*6dc0*/  SYNCS.PHASECHK.TRANS64.TRYWAIT P0, [R3+URZ+0x98], R0 ;  /* 0x00009800030075a7 */ /* 0x0044e4000800017f */
[----:B---3--:R-:W-:Y:S05]  /*6dd0*/  @!P0 NANOSLEEP.SYNCS 0x989680 ;  /* 0x009896800000895d */ /* 0x008fea0003900000 */
[----:B------:R-:W3:Y:S02]  /*6de0*/  @!P0 SYNCS.PHASECHK.TRANS64 P0, [R3+URZ+0x98], R0 ;  /* 0x00009800030085a7 */ /* 0x000ee4000800007f */
[----:B---3--:R-:W-:Y:S05]  /*6df0*/  @!P0 BRA `(.L_x_109) ;  /* 0xfffffffc00f08947 */ /* 0x008fea000383ffff */
[----:B------:R-:W-:Y:S05]  /*6e00*/  BRA `(.L_x_141) ;  /* 0xffffffe800687947 */ /* 0x000fea000383ffff */
.L_x_111:
[----:B-1----:R1:W2:Y:S02]  /*6e10*/  SYNCS.PHASECHK.TRANS64.TRYWAIT P0, [R5+URZ+0x98], R0 ;  /* 0x00009800050075a7 */ /* 0x0022a4000800017f */
[----:B--2---:R-:W-:Y:S05]  /*6e20*/  @!P0 NANOSLEEP.SYNCS 0x989680 ;  /* 0x009896800000895d */ /* 0x004fea0003900000 */
[----:B------:R-:W2:Y:S02]  /*6e30*/  @!P0 SYNCS.PHASECHK.TRANS64 P0, [R5+URZ+0x98], R0 ;  /* 0x00009800050085a7 */ /* 0x000ea4000800007f */
[----:B--2---:R-:W-:Y:S05]  /*6e40*/  @!P0 BRA `(.L_x_111) ;  /* 0xfffffffc00f08947 */ /* 0x004fea000383ffff */
[----:B------:R-:W-:Y:S05]  /*6e50*/  BRA `(.L_x_142) ;  /* 0xffffffe800887947 */ /* 0x000fea000383ffff */
.L_x_115:
[----:B------:R-:W-:Y:S01]  /*6e60*/  BSSY B1, `(.L_x_143) ;  /* 0x0000006000017945 */ /* 0x000fe20003800000 */
[----:B------:R-:W-:-:S07]  /*6e70*/  IMAD.MOV.U32 R15, RZ, RZ, -0x1 ;  /* 0xffffffffff0f7424 */ /* 0x000fce00078e00ff */
[----:B------:R-:W-:Y:S05]  /*6e80*/  WARPSYNC.COLLECTIVE R15, `(.L_x_144) ;  /* 0x000000000f0c7348 */ /* 0x000fea0003c00000 */
[----:B------:R-:W-:Y:S02]  /*6e90*/  ELECT P6, UR62, PT ;  /* 0x00000000003e782f */ /* 0x000fe400038c0000 */
[----:B------:R-:W-:Y:S01]  /*6ea0*/  MOV R14, UR62 ;  /* 0x0000003e000e7c02 */ /* 0x000fe20008000f00 */
[----:B------:R-:W-:Y:S10]  /*6eb0*/  ENDCOLLECTIVE ;  /* 0x000000000000791b */ /* 0x000ff40003800000 */
.L_x_144:
[----:B------:R-:W-:Y:S05]  /*6ec0*/  BSYNC B1 ;  /* 0x0000000000017941 */ /* 0x000fea0003800000 */
.L_x_143:
[----:B------:R-:W-:Y:S05]  /*6ed0*/  BRA `(.L_x_145) ;  /* 0xffffffec00187947 */ /* 0x000fea000383ffff */
.L_x_118:
[----:B--2---:R2:W3:Y:S02]  /*6ee0*/  SYNCS.PHASECHK.TRANS64.TRYWAIT P1, [R15+URZ+0x40], R8 ;  /* 0x000040080f0075a7 */ /* 0x0044e4000802017f */
[----:B---3--:R-:W-:Y:S05]  /*6ef0*/  @!P1 NANOSLEEP.SYNCS 0x989680 ;  /* 0x009896800000995d */ /* 0x008fea0003900000 */
[----:B------:R-:W3:Y:S02]  /*6f00*/  @!P1 SYNCS.PHASECHK.TRANS64 P1, [R15+URZ+0x40], R8 ;  /* 0x000040080f0095a7 */ /* 0x000ee4000802007f */
[----:B---3--:R-:W-:Y:S05]  /*6f10*/  @!P1 BRA `(.L_x_118) ;  /* 0xfffffffc00f09947 */ /* 0x008fea000383ffff */
[----:B------:R-:W-:Y:S05]  /*6f20*/  BRA `(.L_x_146) ;  /* 0xffffffec004c7947 */ /* 0x000fea000383ffff */
.L_x_127:
[----:B------:R-:W-:Y:S01]  /*6f30*/  BSSY B0, `(.L_x_147) ;  /* 0x0000006000007945 */ /* 0x000fe20003800000 */
[----:B------:R-:W-:-:S07]  /*6f40*/  IMAD.MOV.U32 R15, RZ, RZ, -0x1 ;  /* 0xffffffffff0f7424 */ /* 0x000fce00078e00ff */
[----:B------:R-:W-:Y:S05]  /*6f50*/  WARPSYNC.COLLECTIVE R15, `(.L_x_148) ;  /* 0x000000000f0c7348 */ /* 0x000fea0003c00000 */
[----:B------:R-:W-:Y:S02]  /*6f60*/  ELECT P6, UR62, PT ;  /* 0x00000000003e782f */ /* 0x000fe400038c0000 */
[----:B------:R-:W-:Y:S01]  /*6f70*/  MOV R14, UR62 ;  /* 0x0000003e000e7c02 */ /* 0x000fe20008000f00 */
[----:B------:R-:W-:Y:S10]  /*6f80*/  ENDCOLLECTIVE ;  /* 0x000000000000791b */ /* 0x000ff40003800000 */
.L_x_148:
[----:B------:R-:W-:Y:S05]  /*6f90*/  BSYNC B0 ;  /* 0x0000000000007941 */ /* 0x000fea0003800000 */
.L_x_147:
[----:B------:R-:W-:Y:S05]  /*6fa0*/  BRA `(.L_x_149) ;  /* 0xfffffff400a87947 */ /* 0x000fea000383ffff */
.L_x_129:
[----:B-1----:R1:W2:Y:S02]  /*6fb0*/  SYNCS.PHASECHK.TRANS64.TRYWAIT P0, [R7+URZ], R4 ;  /* 0x00000004070075a7 */ /* 0x0022a4000800017f */
[----:B--2---:R-:W-:Y:S05]  /*6fc0*/  @!P0 NANOSLEEP.SYNCS 0x989680 ;  /* 0x009896800000895d */ /* 0x004fea0003900000 */
[----:B------:R-:W2:Y:S02]  /*6fd0*/  @!P0 SYNCS.PHASECHK.TRANS64 P0, [R7+URZ], R4 ;  /* 0x00000004070085a7 */ /* 0x000ea4000800007f */
[----:B--2---:R-:W-:Y:S05]  /*6fe0*/  @!P0 BRA `(.L_x_129) ;  /* 0xfffffffc00f08947 */ /* 0x004fea000383ffff */
[----:B------:R-:W-:Y:S05]  /*6ff0*/  BRA `(.L_x_150) ;  /* 0xfffffff400e47947 */ /* 0x000fea000383ffff */
.L_x_130:
[----:B-1----:R1:W2:Y:S02]  /*7000*/  SYNCS.PHASECHK.TRANS64.TRYWAIT P0, [R6+URZ], R3 ;  /* 0x00000003060075a7 */ /* 0x0022a4000800017f */
[----:B--2---:R-:W-:Y:S05]  /*7010*/  @!P0 NANOSLEEP.SYNCS 0x989680 ;  /* 0x009896800000895d */ /* 0x004fea0003900000 */
[----:B------:R-:W2:Y:S02]  /*7020*/  @!P0 SYNCS.PHASECHK.TRANS64 P0, [R6+URZ], R3 ;  /* 0x00000003060085a7 */ /* 0x000ea4000800007f */
[----:B--2---:R-:W-:Y:S05]  /*7030*/  @!P0 BRA `(.L_x_130) ;  /* 0xfffffffc00f08947 */ /* 0x004fea000383ffff */
[----:B------:R-:W-:Y:S05]  /*7040*/  BRA `(.L_x_151) ;  /* 0xfffffff400f47947 */ /* 0x000fea000383ffff */
.L_x_131:
[----:B-1----:R1:W2:Y:S02]  /*7050*/  SYNCS.PHASECHK.TRANS64.TRYWAIT P0, [R7+URZ], R4 ;  /* 0x00000004070075a7 */ /* 0x0022a4000800017f */
[----:B--2---:R-:W-:Y:S05]  /*7060*/  @!P0 NANOSLEEP.SYNCS 0x989680 ;  /* 0x009896800000895d */ /* 0x004fea0003900000 */
[----:B------:R-:W2:Y:S02]  /*7070*/  @!P0 SYNCS.PHASECHK.TRANS64 P0, [R7+URZ], R4 ;  /* 0x00000004070085a7 */ /* 0x000ea4000800007f */
[----:B--2---:R-:W-:Y:S05]  /*7080*/  @!P0 BRA `(.L_x_131) ;  /* 0xfffffffc00f08947 */ /* 0x004fea000383ffff */
[----:B------:R-:W-:Y:S05]  /*7090*/  BRA `(.L_x_152) ;  /* 0xfffffff800047947 */ /* 0x000fea000383ffff */
.L_x_132:
[----:B-1----:R1:W2:Y:S02]  /*70a0*/  SYNCS.PHASECHK.TRANS64.TRYWAIT P0, [R6+URZ], R3 ;  /* 0x00000003060075a7 */ /* 0x0022a4000800017f */
[----:B--2---:R-:W-:Y:S05]  /*70b0*/  @!P0 NANOSLEEP.SYNCS 0x989680 ;  /* 0x009896800000895d */ /* 0x004fea0003900000 */
[----:B------:R-:W2:Y:S02]  /*70c0*/  @!P0 SYNCS.PHASECHK.TRANS64 P0, [R6+URZ], R3 ;  /* 0x00000003060085a7 */ /* 0x000ea4000800007f */
[----:B--2---:R-:W-:Y:S05]  /*70d0*/  @!P0 BRA `(.L_x_132) ;  /* 0xfffffffc00f08947 */ /* 0x004fea000383ffff */
[----:B------:R-:W-:Y:S05]  /*70e0*/  BRA `(.L_x_153) ;  /* 0xfffffff800147947 */ /* 0x000fea000383ffff */
.L_x_133:
[----:B-1----:R1:W2:Y:S02]  /*70f0*/  SYNCS.PHASECHK.TRANS64.TRYWAIT P0, [R7+URZ], R4 ;  /* 0x00000004070075a7 */ /* 0x0022a4000800017f */
[----:B--2---:R-:W-:Y:S05]  /*7100*/  @!P0 NANOSLEEP.SYNCS 0x989680 ;  /* 0x009896800000895d */ /* 0x004fea0003900000 */
[----:B------:R-:W2:Y:S02]  /*7110*/  @!P0 SYNCS.PHASECHK.TRANS64 P0, [R7+URZ], R4 ;  /* 0x00000004070085a7 */ /* 0x000ea4000800007f */
[----:B--2---:R-:W-:Y:S05]  /*7120*/  @!P0 BRA `(.L_x_133) ;  /* 0xfffffffc00f08947 */ /* 0x004fea000383ffff */
[----:B------:R-:W-:Y:S05]  /*7130*/  BRA `(.L_x_154) ;  /* 0xfffffff800247947 */ /* 0x000fea000383ffff */
.L_x_134:
[----:B-1----:R1:W2:Y:S02]  /*7140*/  SYNCS.PHASECHK.TRANS64.TRYWAIT P0, [R6+URZ], R3 ;  /* 0x00000003060075a7 */ /* 0x0022a4000800017f */
[----:B--2---:R-:W-:Y:S05]  /*7150*/  @!P0 NANOSLEEP.SYNCS 0x989680 ;  /* 0x009896800000895d */ /* 0x004fea0003900000 */
[----:B------:R-:W2:Y:S02]  /*7160*/  @!P0 SYNCS.PHASECHK.TRANS64 P0, [R6+URZ], R3 ;  /* 0x00000003060085a7 */ /* 0x000ea4000800007f */
[----:B--2---:R-:W-:Y:S05]  /*7170*/  @!P0 BRA `(.L_x_134) ;  /* 0xfffffffc00f08947 */ /* 0x004fea000383ffff */
[----:B------:R-:W-:Y:S05]  /*7180*/  BRA `(.L_x_155) ;  /* 0xfffffff800347947 */ /* 0x000fea000383ffff */
.L_x_135:
[----:B--2---:R2:W3:Y:S02]  /*7190*/  SYNCS.PHASECHK.TRANS64.TRYWAIT P0, [R7+URZ], R4 ;  /* 0x00000004070075a7 */ /* 0x0044e4000800017f */
[----:B---3--:R-:W-:Y:S05]  /*71a0*/  @!P0 NANOSLEEP.SYNCS 0x989680 ;  /* 0x009896800000895d */ /* 0x008fea0003900000 */
[----:B------:R-:W3:Y:S02]  /*71b0*/  @!P0 SYNCS.PHASECHK.TRANS64 P0, [R7+URZ], R4 ;  /* 0x00000004070085a7 */ /* 0x000ee4000800007f */
[----:B---3--:R-:W-:Y:S05]  /*71c0*/  @!P0 BRA `(.L_x_135) ;  /* 0xfffffffc00f08947 */ /* 0x008fea000383ffff */
[----:B------:R-:W-:Y:S05]  /*71d0*/  BRA `(.L_x_156) ;  /* 0xfffffff8003c7947 */ /* 0x000fea000383ffff */
.L_x_157:
[----:B------:R-:W-:-:S00]  /*71e0*/  BRA `(.L_x_157) ;  /* 0xfffffffc00fc7947 */ /* 0x000fc0000383ffff */
[----:B------:R-:W-:-:S00]  /*71f0*/  NOP ;  /* 0x0000000000007918 */ /* 0x000fc00000000000 */
        /* <DEDUP_REMOVED lines=8> */
.L_x_158:


//--------------------- .nv.global.init           --------------------------
	.section	.nv.global.init,"aw",@progbits
.nv.global.init:
	.type		$str$22,@object
	.size		$str$22,($str$26 - $str$22)
$str$22:
        /*0000*/ 	.byte	0x6b, 0x5f, 0x74, 0x69, 0x6c, 0x65, 0x5f, 0x63, 0x6f, 0x75, 0x6e, 0x74, 0x20, 0x3e, 0x3d, 0x20
        /*0010*/ 	.byte	0x31, 0x00
	.type		$str$26,@object
	.size		$str$26,($str$27 - $str$26)
$str$26:
        /*0012*/ 	.byte	0x28, 0x61, 0x64, 0x64, 0x72, 0x65, 0x73, 0x73, 0x20, 0x26, 0x20, 0x6d, 0x61, 0x73, 0x6b, 0x29
        /*0022*/ 	.byte	0x20, 0x3d, 0x3d, 0x20, 0x30, 0x00
	.type		$str$27,@object
	.size		$str$27,($str$23 - $str$27)
$str$27:
        /*0028*/ 	.byte	0x2f, 0x74, 0x6d, 0x70, 0x2f, 0x63, 0x75, 0x74, 0x6c, 0x61, 0x73, 0x73, 0x5f, 0x73, 0x77, 0x65
        /*0038*/ 	.byte	0x65, 0x70, 0x5f, 0x73, 0x72, 0x63, 0x2f, 0x69, 0x6e, 0x63, 0x6c, 0x75, 0x64, 0x65, 0x2f, 0x63
        /*0048*/ 	.byte	0x75, 0x74, 0x65, 0x2f, 0x70, 0x6f, 0x69, 0x6e, 0x74, 0x65, 0x72, 0x5f, 0x66, 0x6c, 0x61, 0x67
        /*0058*/ 	.byte	0x67, 0x65, 0x64, 0x2e, 0x68, 0x70, 0x70, 0x00
	.type		$str$23,@object
	.size		$str$23,(__unnamed_2 - $str$23)
$str$23:
        /*0060*/ 	.byte	0x2f, 0x74, 0x6d, 0x70, 0x2f, 0x63, 0x75, 0x74, 0x6c, 0x61, 0x73, 0x73, 0x5f, 0x73, 0x77, 0x65
        /*0070*/ 	.byte	0x65, 0x70, 0x5f, 0x73, 0x72, 0x63, 0x2f, 0x69, 0x6e, 0x63, 0x6c, 0x75, 0x64, 0x65, 0x2f, 0x63
        /*0080*/ 	.byte	0x75, 0x74, 0x6c, 0x61, 0x73, 0x73, 0x2f, 0x67, 0x65, 0x6d, 0x6d, 0x2f, 0x63, 0x6f, 0x6c, 0x6c
        /*0090*/ 	.byte	0x65, 0x63, 0x74, 0x69, 0x76, 0x65, 0x2f, 0x73, 0x6d, 0x39, 0x30, 0x5f, 0x6d, 0x6d, 0x61, 0x5f
        /*00a0*/ 	.byte	0x74, 0x6d, 0x61, 0x5f, 0x67, 0x6d, 0x6d, 0x61, 0x5f, 0x73, 0x73, 0x5f, 0x77, 0x61, 0x72, 0x70
        /*00b0*/ 	.byte	0x73, 0x70, 0x65, 0x63, 0x69, 0x61, 0x6c, 0x69, 0x7a, 0x65, 0x64, 0x2e, 0x68, 0x70, 0x70, 0x00
	.type		__unnamed_2,@object
	.size		__unnamed_2,(__unnamed_1 - __unnamed_2)
__unnamed_2:
        /*00c0*/ 	.byte	0x61, 0x75, 0x74, 0x6f, 0x20, 0x63, 0x75, 0x74, 0x65, 0x3a, 0x3a, 0x61, 0x73, 0x5f, 0x70, 0x6f
        /* <DEDUP_REMOVED lines=27> */
        /*0280*/ 	.byte	0x36, 0x3e, 0x3e, 0x3e, 0x3e, 0x3e, 0x5d, 0x00
	.type		__unnamed_1,@object
	.size		__unnamed_1,(.L_0 - __unnamed_1)
__unnamed_1:
        /* <DEDUP_REMOVED lines=181> */
.L_0:


//--------------------- .nv.shared._ZN7cutlass13device_kernelINS_4gemm6kernel13GemmUniversalIN4cute5tupleIJiiiiEEENS1_10collective13CollectiveMmaINS1_34MainloopSm90TmaGmmaWarpSpecializedILi8ENS5_IJNS4_1CILi1EEESB_SB_EEENS1_35KernelTmaWarpSpecializedCooperativeEEENS5_IJNSA_ILi128EEENSA_ILi64EEESG_EEENS_6half_tENS5_IJlSB_lEEESI_SJ_NS4_8TiledMMAINS4_8MMA_AtomIJNS4_4SM904GMMA25MMA_64x64x16_F32F16F16_SSILNSN_5MajorE0ELSP_0ELNSN_7ScaleInE1ELSQ_1EEEEEENS4_6LayoutINS5_IJNSA_ILi2EEESB_SB_EEENS5_IJSB_NSA_ILi0EEESW_EEEEENS5_IJNS4_10UnderscoreESZ_SZ_EEEEENS4_13SM90_TMA_LOADENS4_14ComposedLayoutINS4_7SwizzleILi3ELi4ELi3EEENS4_18smem_ptr_flag_bitsILi16EEENST_INS5_IJNSA_ILi8EEESG_EEENS5_IJSG_SB_EEEEEEEvNS4_8identityES12_S1C_vS1D_EENS_8epilogue10collective18CollectiveEpilogueINS1F_22Sm90TmaWarpSpecializedILi3ELi2ELi16ELb1ELb0EEEJSH_NS5_IJSF_NSA_ILi32EEEEEESI_SJ_SI_SJ_NS1F_6fusion15FusionCallbacksIS1J_NS1M_13LinCombEltActINS1F_6thread4ReLuESI_fSI_fLNS_15FloatRoundStyleE2EEESH_S1L_JEEES12_NS13_INS14_ILi2ELi4ELi3EEES17_NST_INS5_IJS18_S1K_EEENS5_IJS1K_SB_EEEEEEENS4_17SM75_U32x4_LDSM_NENS4_14SM90_TMA_STOREES1Y_NS4_17SM90_U32x4_STSM_NENS4_9Copy_AtomIJS21_SI_EEEvEEEvvEEEEvNT_6ParamsE --------------------------
	.section	.nv.shared._ZN7cutlass13device_kernelINS_4gemm6kernel13GemmUniversalIN4cute5tupleIJiiiiEEENS1_10collective13CollectiveMmaINS1_34MainloopSm90TmaGmmaWarpSpecializedILi8ENS5_IJNS4_1CILi1EEESB_SB_EEENS1_35KernelTmaWarpSpecializedCooperativeEEENS5_IJNSA_ILi128EEENSA_ILi64EEESG_EEENS_6half_tENS5_IJlSB_lEEESI_SJ_NS4_8TiledMMAINS4_8MMA_AtomIJNS4_4SM904GMMA25MMA_64x64x16_F32F16F16_SSILNSN_5MajorE0ELSP_0ELNSN_7ScaleInE1ELSQ_1EEEEEENS4_6LayoutINS5_IJNSA_ILi2EEESB_SB_EEENS5_IJSB_NSA_ILi0EEESW_EEEEENS5_IJNS4_10UnderscoreESZ_SZ_EEEEENS4_13SM90_TMA_LOADENS4_14ComposedLayoutINS4_7SwizzleILi3ELi4ELi3EEENS4_18smem_ptr_flag_bitsILi16EEENST_INS5_IJNSA_ILi8EEESG_EEENS5_IJSG_SB_EEEEEEEvNS4_8identityES12_S1C_vS1D_EENS_8epilogue10collective18CollectiveEpilogueINS1F_22Sm90TmaWarpSpecializedILi3ELi2ELi16ELb1ELb0EEEJSH_NS5_IJSF_NSA_ILi32EEEEEESI_SJ_SI_SJ_NS1F_6fusion15FusionCallbacksIS1J_NS1M_13LinCombEltActINS1F_6thread4ReLuESI_fSI_fLNS_15FloatRoundStyleE2EEESH_S1L_JEEES12_NS13_INS14_ILi2ELi4ELi3EEES17_NST_INS5_IJS18_S1K_EEENS5_IJS1K_SB_EEEEEEENS4_17SM75_U32x4_LDSM_NENS4_14SM90_TMA_STOREES1Y_NS4_17SM90_U32x4_STSM_NENS4_9Copy_AtomIJS21_SI_EEEvEEEvvEEEEvNT_6ParamsE,"aw",@nobits
	.sectionflags	@""
	.align	16
	.zero		1024


//--------------------- .nv.shared.reserved.0     --------------------------
	.section	.nv.shared.reserved.0,"aw",@nobits
	.weak		__nv_reservedSMEM_offset_0_alias
	.size		__nv_reservedSMEM_offset_0_alias, 0, 0
	.other		__nv_reservedSMEM_offset_0_alias,@"STO_CUDA_RESERVED_SHARED STV_DEFAULT"
__nv_reservedSMEM_offset_0_alias:
	.zero		0


//--------------------- .nv.global                --------------------------
	.section	.nv.global,"aw",@nobits
.nv.global:
	.type		_ZN39_INTERNAL_0372cbfb_4_k_cu_745b265e_26084cute1_E,@object
	.size		_ZN39_INTERNAL_0372cbfb_4_k_cu_745b265e_26084cute1_E,(_ZN39_INTERNAL_0372cbfb_4_k_cu_745b265e_26084cuda3std3__45__cpo6cbeginE - _ZN39_INTERNAL_0372cbfb_4_k_cu_745b265e_26084cute1_E)
_ZN39_INTERNAL_0372cbfb_4_k_cu_745b265e_26084cute1_E:
	.zero		1
	.type		_ZN39_INTERNAL_0372cbfb_4_k_cu_745b265e_26084cuda3std3__45__cpo6cbeginE,@object
	.size		_ZN39_INTERNAL_0372cbfb_4_k_cu_745b265e_26084cuda3std3__45__cpo6cbeginE,(_ZN39_INTERNAL_0372cbfb_4_k_cu_745b265e_26084cuda3std3__48in_placeE - _ZN39_INTERNAL_0372cbfb_4_k_cu_745b265e_26084cuda3std3__45__cpo6cbeginE)
_ZN39_INTERNAL_0372cbfb_4_k_cu_745b265e_26084cuda3std3__45__cpo6cbeginE:
	.zero		1
	.type		_ZN39_INTERNAL_0372cbfb_4_k_cu_745b265e_26084cuda3std3__48in_placeE,@object
	.size		_ZN39_INTERNAL_0372cbfb_4_k_cu_745b265e_26084cuda3std3__48in_placeE,(_ZN39_INTERNAL_0372cbfb_4_k_cu_745b265e_26084cuda3std6ranges3__45__cpo9iter_moveE - _ZN39_INTERNAL_0372cbfb_4_k_cu_745b265e_26084cuda3std3__48in_placeE)
_ZN39_INTERNAL_0372cbfb_4_k_cu_745b265e_26084cuda3std3__48in_placeE:
	.zero		1
	.type		_ZN39_INTERNAL_0372cbfb_4_k_cu_745b265e_26084cuda3std6ranges3__45__cpo9iter_moveE,@object
	.size		_ZN39_INTERNAL_0372cbfb_4_k_cu_745b265e_26084cuda3std6ranges3__45__cpo9iter_moveE,(_ZN39_INTERNAL_0372cbfb_4_k_cu_745b265e_26084cuda3std3__45__cpo5beginE - _ZN39_INTERNAL_0372cbfb_4_k_cu_745b265e_26084cuda3std6ranges3__45__cpo9iter_moveE)
_ZN39_INTERNAL_0372cbfb_4_k_cu_745b265e_26084cuda3std6ranges3__45__cpo9iter_moveE:
	.zero		1
	.type		_ZN39_INTERNAL_0372cbfb_4_k_cu_745b265e_26084cuda3std3__45__cpo5beginE,@object
	.size		_ZN39_INTERNAL_0372cbfb_4_k_cu_745b265e_26084cuda3std3__45__cpo5beginE,(_ZN39_INTERNAL_0372cbfb_4_k_cu_745b265e_26084cuda3std3__441_GLOBAL__N__0372cbfb_4_k_cu_745b265e_26086ignoreE - _ZN39_INTERNAL_0372cbfb_4_k_cu_745b265e_26084cuda3std3__45__cpo5beginE)
_ZN39_INTERNAL_0372cbfb_4_k_cu_745b265e_26084cuda3std3__45__cpo5beginE:
	.zero		1
	.type		_ZN39_INTERNAL_0372cbfb_4_k_cu_745b265e_26084cuda3std3__441_GLOBAL__N__0372cbfb_4_k_cu_745b265e_26086ignoreE,@object
	.size		_ZN39_INTERNAL_0372cbfb_4_k_cu_745b265e_26084cuda3std3__441_GLOBAL__N__0372cbfb_4_k_cu_745b265e_26086ignoreE,(_ZN39_INTERNAL_0372cbfb_4_k_cu_745b265e_26084cute7productE - _ZN39_INTERNAL_0372cbfb_4_k_cu_745b265e_26084cuda3std3__441_GLOBAL__N__0372cbfb_4_k_cu_745b265e_26086ignoreE)
_ZN39_INTERNAL_0372cbfb_4_k_cu_745b265e_26084cuda3std3__441_GLOBAL__N__0372cbfb_4_k_cu_745b265e_26086ignoreE:
	.zero		1
	.type		_ZN39_INTERNAL_0372cbfb_4_k_cu_745b265e_26084cute7productE,@object
	.size		_ZN39_INTERNAL_0372cbfb_4_k_cu_745b265e_26084cute7productE,(_ZN39_INTERNAL_0372cbfb_4_k_cu_745b265e_26084cuda3std3__45__cpo3endE - _ZN39_INTERNAL_0372cbfb_4_k_cu_745b265e_26084cute7productE)
_ZN39_INTERNAL_0372cbfb_4_k_cu_745b265e_26084cute7productE:
	.zero		1
	.type		_ZN39_INTERNAL_0372cbfb_4_k_cu_745b265e_26084cuda3std3__45__cpo3endE,@object
	.size		_ZN39_INTERNAL_0372cbfb_4_k_cu_745b265e_26084cuda3std3__45__cpo3endE,(_ZN39_INTERNAL_0372cbfb_4_k_cu_745b265e_26084cuda3std3__419piecewise_constructE - _ZN39_INTERNAL_0372cbfb_4_k_cu_745b265e_26084cuda3std3__45__cpo3endE)
_ZN39_INTERNAL_0372cbfb_4_k_cu_745b265e_26084cuda3std3__45__cpo3endE:
	.zero		1
	.type		_ZN39_INTERNAL_0372cbfb_4_k_cu_745b265e_26084cuda3std3__419piecewise_constructE,@object
	.size		_ZN39_INTERNAL_0372cbfb_4_k_cu_745b265e_26084cuda3std3__419piecewise_constructE,(_ZN39_INTERNAL_0372cbfb_4_k_cu_745b265e_26084cuda3std3__45__cpo4cendE - _ZN39_INTERNAL_0372cbfb_4_k_cu_745b265e_26084cuda3std3__419piecewise_constructE)
_ZN39_INTERNAL_0372cbfb_4_k_cu_745b265e_26084cuda3std3__419piecewise_constructE:
	.zero		1
	.type		_ZN39_INTERNAL_0372cbfb_4_k_cu_745b265e_26084cuda3std3__45__cpo4cendE,@object
	.size		_ZN39_INTERNAL_0372cbfb_4_k_cu_745b265e_26084cuda3std3__45__cpo4cendE,(_ZN39_INTERNAL_0372cbfb_4_k_cu_745b265e_26084cuda3std6ranges3__45__cpo4swapE - _ZN39_INTERNAL_0372cbfb_4_k_cu_745b265e_26084cuda3std3__45__cpo4cendE)
_ZN39_INTERNAL_0372cbfb_4_k_cu_745b265e_26084cuda3std3__45__cpo4cendE:
	.zero		1
	.type		_ZN39_INTERNAL_0372cbfb_4_k_cu_745b265e_26084cuda3std6ranges3__45__cpo4swapE,@object
	.size		_ZN39_INTERNAL_0372cbfb_4_k_cu_745b265e_26084cuda3std6ranges3__45__cpo4swapE,(.L_9 - _ZN39_INTERNAL_0372cbfb_4_k_cu_745b265e_26084cuda3std6ranges3__45__cpo4swapE)
_ZN39_INTERNAL_0372cbfb_4_k_cu_745b265e_26084cuda3std6ranges3__45__cpo4swapE:
	.zero		1
.L_9:


//--------------------- .nv.constant0._ZN7cutlass13device_kernelINS_4gemm6kernel13GemmUniversalIN4cute5tupleIJiiiiEEENS1_10collective13CollectiveMmaINS1_34MainloopSm90TmaGmmaWarpSpecializedILi8ENS5_IJNS4_1CILi1EEESB_SB_EEENS1_35KernelTmaWarpSpecializedCooperativeEEENS5_IJNSA_ILi128EEENSA_ILi64EEESG_EEENS_6half_tENS5_IJlSB_lEEESI_SJ_NS4_8TiledMMAINS4_8MMA_AtomIJNS4_4SM904GMMA25MMA_64x64x16_F32F16F16_SSILNSN_5MajorE0ELSP_0ELNSN_7ScaleInE1ELSQ_1EEEEEENS4_6LayoutINS5_IJNSA_ILi2EEESB_SB_EEENS5_IJSB_NSA_ILi0EEESW_EEEEENS5_IJNS4_10UnderscoreESZ_SZ_EEEEENS4_13SM90_TMA_LOADENS4_14ComposedLayoutINS4_7SwizzleILi3ELi4ELi3EEENS4_18smem_ptr_flag_bitsILi16EEENST_INS5_IJNSA_ILi8EEESG_EEENS5_IJSG_SB_EEEEEEEvNS4_8identityES12_S1C_vS1D_EENS_8epilogue10collective18CollectiveEpilogueINS1F_22Sm90TmaWarpSpecializedILi3ELi2ELi16ELb1ELb0EEEJSH_NS5_IJSF_NSA_ILi32EEEEEESI_SJ_SI_SJ_NS1F_6fusion15FusionCallbacksIS1J_NS1M_13LinCombEltActINS1F_6thread4ReLuESI_fSI_fLNS_15FloatRoundStyleE2EEESH_S1L_JEEES12_NS13_INS14_ILi2ELi4ELi3EEES17_NST_INS5_IJS18_S1K_EEENS5_IJS1K_SB_EEEEEEENS4_17SM75_U32x4_LDSM_NENS4_14SM90_TMA_STOREES1Y_NS4_17SM90_U32x4_STSM_NENS4_9Copy_AtomIJS21_SI_EEEvEEEvvEEEEvNT_6ParamsE --------------------------
	.section	.nv.constant0._ZN7cutlass13device_kernelINS_4gemm6kernel13GemmUniversalIN4cute5tupleIJiiiiEEENS1_10collective13CollectiveMmaINS1_34MainloopSm90TmaGmmaWarpSpecializedILi8ENS5_IJNS4_1CILi1EEESB_SB_EEENS1_35KernelTmaWarpSpecializedCooperativeEEENS5_IJNSA_ILi128EEENSA_ILi64EEESG_EEENS_6half_tENS5_IJlSB_lEEESI_SJ_NS4_8TiledMMAINS4_8MMA_AtomIJNS4_4SM904GMMA25MMA_64x64x16_F32F16F16_SSILNSN_5MajorE0ELSP_0ELNSN_7ScaleInE1ELSQ_1EEEEEENS4_6LayoutINS5_IJNSA_ILi2EEESB_SB_EEENS5_IJSB_NSA_ILi0EEESW_EEEEENS5_IJNS4_10UnderscoreESZ_SZ_EEEEENS4_13SM90_TMA_LOADENS4_14ComposedLayoutINS4_7SwizzleILi3ELi4ELi3EEENS4_18smem_ptr_flag_bitsILi16EEENST_INS5_IJNSA_ILi8EEESG_EEENS5_IJSG_SB_EEEEEEEvNS4_8identityES12_S1C_vS1D_EENS_8epilogue10collective18CollectiveEpilogueINS1F_22Sm90TmaWarpSpecializedILi3ELi2ELi16ELb1ELb0EEEJSH_NS5_IJSF_NSA_ILi32EEEEEESI_SJ_SI_SJ_NS1F_6fusion15FusionCallbacksIS1J_NS1M_13LinCombEltActINS1F_6thread4ReLuESI_fSI_fLNS_15FloatRoundStyleE2EEESH_S1L_JEEES12_NS13_INS14_ILi2ELi4ELi3EEES17_NST_INS5_IJS18_S1K_EEENS5_IJS1K_SB_EEEEEEENS4_17SM75_U32x4_LDSM_NENS4_14SM90_TMA_STOREES1Y_NS4_17SM90_U32x4_STSM_NENS4_9Copy_AtomIJS21_SI_EEEvEEEvvEEEEvNT_6ParamsE,"a",@progbits
	.sectionflags	@""
	.align	4
.nv.constant0._ZN7cutlass13device_kernelINS_4gemm6kernel13GemmUniversalIN4cute5tupleIJiiiiEEENS1_10collective13CollectiveMmaINS1_34MainloopSm90TmaGmmaWarpSpecializedILi8ENS5_IJNS4_1CILi1EEESB_SB_EEENS1_35KernelTmaWarpSpecializedCooperativeEEENS5_IJNSA_ILi128EEENSA_ILi64EEESG_EEENS_6half_tENS5_IJlSB_lEEESI_SJ_NS4_8TiledMMAINS4_8MMA_AtomIJNS4_4SM904GMMA25MMA_64x64x16_F32F16F16_SSILNSN_5MajorE0ELSP_0ELNSN_7ScaleInE1ELSQ_1EEEEEENS4_6LayoutINS5_IJNSA_ILi2EEESB_SB_EEENS5_IJSB_NSA_ILi0EEESW_EEEEENS5_IJNS4_10UnderscoreESZ_SZ_EEEEENS4_13SM90_TMA_LOADENS4_14ComposedLayoutINS4_7SwizzleILi3ELi4ELi3EEENS4_18smem_ptr_flag_bitsILi16EEENST_INS5_IJNSA_ILi8EEESG_EEENS5_IJSG_SB_EEEEEEEvNS4_8identityES12_S1C_vS1D_EENS_8epilogue10collective18CollectiveEpilogueINS1F_22Sm90TmaWarpSpecializedILi3ELi2ELi16ELb1ELb0EEEJSH_NS5_IJSF_NSA_ILi32EEEEEESI_SJ_SI_SJ_NS1F_6fusion15FusionCallbacksIS1J_NS1M_13LinCombEltActINS1F_6thread4ReLuESI_fSI_fLNS_15FloatRoundStyleE2EEESH_S1L_JEEES12_NS13_INS14_ILi2ELi4ELi3EEES17_NST_INS5_IJS18_S1K_EEENS5_IJS1K_SB_EEEEEEENS4_17SM75_U32x4_LDSM_NENS4_14SM90_TMA_STOREES1Y_NS4_17SM90_U32x4_STSM_NENS4_9Copy_AtomIJS21_SI_EEEvEEEvvEEEEvNT_6ParamsE:
	.zero		2432


//--------------------- SYMBOLS --------------------------

	.type		.nv.reservedSmem.offset0,@object
	.size		.nv.reservedSmem.offset0,0x4
	.type		__assertfail,@function
